//
// Generated by NVIDIA NVVM Compiler
//
// Compiler Build ID: CL-36424714
// Cuda compilation tools, release 13.0, V13.0.88
// Based on NVVM 20.0.0
//

.version 9.0
.target sm_100
.address_size 64

.func  (.param .b64 func_retval0) __internal_accurate_pow
(
	.param .b64 __internal_accurate_pow_param_0
)
;

.entry _Z7fractaliiiPh(
	.param .u32 _Z7fractaliiiPh_param_0,
	.param .u32 _Z7fractaliiiPh_param_1,
	.param .u32 _Z7fractaliiiPh_param_2,
	.param .u64 .ptr .align 1 _Z7fractaliiiPh_param_3
)
{
	.reg .pred 	%p<8>;
	.reg .b32 	%r<28>;
	.reg .b64 	%rd<8>;
	.reg .b64 	%fd<33>;

	ld.param.u32 	%r8, [_Z7fractaliiiPh_param_0];
	ld.param.u32 	%r9, [_Z7fractaliiiPh_param_1];
	ld.param.u32 	%r10, [_Z7fractaliiiPh_param_2];
	ld.param.u64 	%rd1, [_Z7fractaliiiPh_param_3];
	mov.u32 	%r11, %tid.x;
	mov.u32 	%r12, %ctaid.x;
	mov.u32 	%r13, %ntid.x;
	mad.lo.s32 	%r1, %r12, %r13, %r11;
	add.s32 	%r14, %r10, %r9;
	mul.lo.s32 	%r2, %r8, %r8;
	mul.lo.s32 	%r15, %r2, %r14;
	setp.ge.s32 	%p1, %r1, %r15;
	@%p1 bra 	$L__BB0_4;
	div.s32 	%r3, %r1, %r2;
	div.s32 	%r17, %r1, %r8;
	rem.s32 	%r4, %r17, %r8;
	mul.lo.s32 	%r18, %r17, %r8;
	sub.s32 	%r5, %r1, %r18;
	cvt.rn.f64.s32 	%fd7, %r3;
	mov.f64 	%fd8, 0d3FEF333333333333;
	{
	.reg .b32 %temp; 
	mov.b64 	{%temp, %r19}, %fd8;
	}
	{
	.reg .b32 %temp; 
	mov.b64 	{%temp, %r20}, %fd7;
	}
	shr.u32 	%r21, %r20, 20;
	and.b32  	%r22, %r21, 2047;
	add.s32 	%r23, %r22, -1012;
	mov.b64 	%rd2, %fd7;
	shl.b64 	%rd3, %rd2, %r23;
	setp.eq.s64 	%p2, %rd3, -9223372036854775808;
	{ // callseq 0, 0
	.param .b64 param0;
	st.param.f64 	[param0], %fd7;
	.param .b64 retval0;
	call.uni (retval0), 
	__internal_accurate_pow, 
	(
	param0
	);
	ld.param.f64 	%fd9, [retval0];
	} // callseq 0
	setp.lt.s32 	%p3, %r19, 0;
	neg.f64 	%fd11, %fd9;
	selp.f64 	%fd12, %fd11, %fd9, %p2;
	selp.f64 	%fd13, %fd12, %fd9, %p3;
	setp.eq.s32 	%p4, %r3, 0;
	mul.f64 	%fd14, %fd13, 0d3F68E757A0000000;
	selp.f64 	%fd15, 0d3F68E757A0000000, %fd14, %p4;
	mov.f64 	%fd16, 0dBFAC97E820000000;
	sub.f64 	%fd17, %fd16, %fd15;
	mov.f64 	%fd18, 0dBFE562CE00000000;
	sub.f64 	%fd19, %fd18, %fd15;
	add.f64 	%fd20, %fd15, %fd15;
	cvt.rn.f64.s32 	%fd21, %r8;
	div.rn.f64 	%fd22, %fd20, %fd21;
	cvt.rn.f64.s32 	%fd23, %r4;
	fma.rn.f64 	%fd1, %fd22, %fd23, %fd19;
	cvt.rn.f64.s32 	%fd24, %r5;
	fma.rn.f64 	%fd2, %fd22, %fd24, %fd17;
	mov.b32 	%r27, 256;
	mov.f64 	%fd31, %fd2;
	mov.f64 	%fd32, %fd1;
$L__BB0_2:
	mul.f64 	%fd25, %fd31, %fd31;
	mul.f64 	%fd26, %fd32, %fd32;
	add.f64 	%fd27, %fd31, %fd31;
	fma.rn.f64 	%fd32, %fd27, %fd32, %fd1;
	sub.f64 	%fd28, %fd25, %fd26;
	add.f64 	%fd31, %fd2, %fd28;
	add.s32 	%r7, %r27, -1;
	setp.gt.u32 	%p5, %r27, 1;
	add.f64 	%fd29, %fd25, %fd26;
	setp.le.f64 	%p6, %fd29, 0d4014000000000000;
	and.pred  	%p7, %p5, %p6;
	mov.u32 	%r27, %r7;
	@%p7 bra 	$L__BB0_2;
	sub.s32 	%r24, %r3, %r9;
	mad.lo.s32 	%r25, %r24, %r8, %r4;
	mad.lo.s32 	%r26, %r25, %r8, %r5;
	cvt.s64.s32 	%rd5, %r26;
	cvta.to.global.u64 	%rd6, %rd1;
	add.s64 	%rd7, %rd6, %rd5;
	st.global.u8 	[%rd7], %r7;
$L__BB0_4:
	ret;

}
.func  (.param .b64 func_retval0) __internal_accurate_pow(
	.param .b64 __internal_accurate_pow_param_0
)
{
	.reg .pred 	%p<8>;
	.reg .b32 	%r<46>;
	.reg .b32 	%f<3>;
	.reg .b64 	%fd<109>;

	ld.param.f64 	%fd10, [__internal_accurate_pow_param_0];
	mov.f64 	%fd11, 0d3FEF333333333333;
	{
	.reg .b32 %temp; 
	mov.b64 	{%temp, %r8}, %fd11;
	}
	{
	.reg .b32 %temp; 
	mov.b64 	{%r9, %temp}, %fd11;
	}
	shr.u32 	%r10, %r8, 20;
	setp.lt.u32 	%p1, %r8, 1048576;
	mov.f64 	%fd12, 0d434F333333333333;
	{
	.reg .b32 %temp; 
	mov.b64 	{%temp, %r11}, %fd12;
	}
	{
	.reg .b32 %temp; 
	mov.b64 	{%r12, %temp}, %fd12;
	}
	shr.u32 	%r13, %r11, 20;
	add.s32 	%r14, %r13, -54;
	selp.b32 	%r15, %r12, %r9, %p1;
	selp.b32 	%r16, %r11, %r8, %p1;
	selp.b32 	%r1, %r14, %r10, %p1;
	add.s32 	%r45, %r1, -1023;
	and.b32  	%r17, %r16, -2146435073;
	or.b32  	%r18, %r17, 1072693248;
	mov.b64 	%fd107, {%r15, %r18};
	setp.lt.u32 	%p2, %r18, 1073127583;
	@%p2 bra 	$L__BB1_2;
	{
	.reg .b32 %temp; 
	mov.b64 	{%r19, %temp}, %fd107;
	}
	{
	.reg .b32 %temp; 
	mov.b64 	{%temp, %r20}, %fd107;
	}
	add.s32 	%r21, %r20, -1048576;
	mov.b64 	%fd107, {%r19, %r21};
	add.s32 	%r45, %r1, -1022;
$L__BB1_2:
	add.f64 	%fd13, %fd107, 0dBFF0000000000000;
	add.f64 	%fd14, %fd107, 0d3FF0000000000000;
	rcp.approx.ftz.f64 	%fd15, %fd14;
	neg.f64 	%fd16, %fd14;
	fma.rn.f64 	%fd17, %fd16, %fd15, 0d3FF0000000000000;
	fma.rn.f64 	%fd18, %fd17, %fd17, %fd17;
	fma.rn.f64 	%fd19, %fd18, %fd15, %fd15;
	mul.f64 	%fd20, %fd13, %fd19;
	fma.rn.f64 	%fd21, %fd13, %fd19, %fd20;
	mul.f64 	%fd22, %fd21, %fd21;
	fma.rn.f64 	%fd23, %fd22, 0d3EB0F5FF7D2CAFE2, 0d3ED0F5D241AD3B5A;
	fma.rn.f64 	%fd24, %fd23, %fd22, 0d3EF3B20A75488A3F;
	fma.rn.f64 	%fd25, %fd24, %fd22, 0d3F1745CDE4FAECD5;
	fma.rn.f64 	%fd26, %fd25, %fd22, 0d3F3C71C7258A578B;
	fma.rn.f64 	%fd27, %fd26, %fd22, 0d3F6249249242B910;
	fma.rn.f64 	%fd28, %fd27, %fd22, 0d3F89999999999DFB;
	sub.f64 	%fd29, %fd13, %fd21;
	add.f64 	%fd30, %fd29, %fd29;
	neg.f64 	%fd31, %fd21;
	fma.rn.f64 	%fd32, %fd31, %fd13, %fd30;
	mul.f64 	%fd33, %fd19, %fd32;
	fma.rn.f64 	%fd34, %fd22, %fd28, 0d3FB5555555555555;
	mov.f64 	%fd35, 0d3FB5555555555555;
	sub.f64 	%fd36, %fd35, %fd34;
	fma.rn.f64 	%fd37, %fd22, %fd28, %fd36;
	add.f64 	%fd38, %fd37, 0dBC46A4CB00B9E7B0;
	add.f64 	%fd39, %fd34, %fd38;
	sub.f64 	%fd40, %fd34, %fd39;
	add.f64 	%fd41, %fd38, %fd40;
	mul.rn.f64 	%fd42, %fd21, %fd21;
	neg.f64 	%fd43, %fd42;
	fma.rn.f64 	%fd44, %fd21, %fd21, %fd43;
	{
	.reg .b32 %temp; 
	mov.b64 	{%r22, %temp}, %fd33;
	}
	{
	.reg .b32 %temp; 
	mov.b64 	{%temp, %r23}, %fd33;
	}
	add.s32 	%r24, %r23, 1048576;
	mov.b64 	%fd45, {%r22, %r24};
	fma.rn.f64 	%fd46, %fd21, %fd45, %fd44;
	mul.rn.f64 	%fd47, %fd42, %fd21;
	neg.f64 	%fd48, %fd47;
	fma.rn.f64 	%fd49, %fd42, %fd21, %fd48;
	fma.rn.f64 	%fd50, %fd42, %fd33, %fd49;
	fma.rn.f64 	%fd51, %fd46, %fd21, %fd50;
	mul.rn.f64 	%fd52, %fd39, %fd47;
	neg.f64 	%fd53, %fd52;
	fma.rn.f64 	%fd54, %fd39, %fd47, %fd53;
	fma.rn.f64 	%fd55, %fd39, %fd51, %fd54;
	fma.rn.f64 	%fd56, %fd41, %fd47, %fd55;
	add.f64 	%fd57, %fd52, %fd56;
	sub.f64 	%fd58, %fd52, %fd57;
	add.f64 	%fd59, %fd56, %fd58;
	add.f64 	%fd60, %fd21, %fd57;
	sub.f64 	%fd61, %fd21, %fd60;
	add.f64 	%fd62, %fd57, %fd61;
	add.f64 	%fd63, %fd59, %fd62;
	add.f64 	%fd64, %fd33, %fd63;
	add.f64 	%fd65, %fd60, %fd64;
	sub.f64 	%fd66, %fd60, %fd65;
	add.f64 	%fd67, %fd64, %fd66;
	xor.b32  	%r25, %r45, -2147483648;
	mov.b32 	%r26, 1127219200;
	mov.b64 	%fd68, {%r25, %r26};
	mov.b32 	%r27, -2147483648;
	mov.b64 	%fd69, {%r27, %r26};
	sub.f64 	%fd70, %fd68, %fd69;
	fma.rn.f64 	%fd71, %fd70, 0d3FE62E42FEFA39EF, %fd65;
	fma.rn.f64 	%fd72, %fd70, 0dBFE62E42FEFA39EF, %fd71;
	sub.f64 	%fd73, %fd72, %fd65;
	sub.f64 	%fd74, %fd67, %fd73;
	fma.rn.f64 	%fd75, %fd70, 0d3C7ABC9E3B39803F, %fd74;
	add.f64 	%fd76, %fd71, %fd75;
	sub.f64 	%fd77, %fd71, %fd76;
	add.f64 	%fd78, %fd75, %fd77;
	{
	.reg .b32 %temp; 
	mov.b64 	{%temp, %r28}, %fd10;
	}
	{
	.reg .b32 %temp; 
	mov.b64 	{%r29, %temp}, %fd10;
	}
	shl.b32 	%r30, %r28, 1;
	setp.gt.u32 	%p3, %r30, -33554433;
	and.b32  	%r31, %r28, -15728641;
	selp.b32 	%r32, %r31, %r28, %p3;
	mov.b64 	%fd79, {%r29, %r32};
	mul.rn.f64 	%fd80, %fd76, %fd79;
	neg.f64 	%fd81, %fd80;
	fma.rn.f64 	%fd82, %fd76, %fd79, %fd81;
	fma.rn.f64 	%fd83, %fd78, %fd79, %fd82;
	add.f64 	%fd4, %fd80, %fd83;
	sub.f64 	%fd84, %fd80, %fd4;
	add.f64 	%fd5, %fd83, %fd84;
	fma.rn.f64 	%fd85, %fd4, 0d3FF71547652B82FE, 0d4338000000000000;
	{
	.reg .b32 %temp; 
	mov.b64 	{%r5, %temp}, %fd85;
	}
	mov.f64 	%fd86, 0dC338000000000000;
	add.rn.f64 	%fd87, %fd85, %fd86;
	fma.rn.f64 	%fd88, %fd87, 0dBFE62E42FEFA39EF, %fd4;
	fma.rn.f64 	%fd89, %fd87, 0dBC7ABC9E3B39803F, %fd88;
	fma.rn.f64 	%fd90, %fd89, 0d3E5ADE1569CE2BDF, 0d3E928AF3FCA213EA;
	fma.rn.f64 	%fd91, %fd90, %fd89, 0d3EC71DEE62401315;
	fma.rn.f64 	%fd92, %fd91, %fd89, 0d3EFA01997C89EB71;
	fma.rn.f64 	%fd93, %fd92, %fd89, 0d3F2A01A014761F65;
	fma.rn.f64 	%fd94, %fd93, %fd89, 0d3F56C16C1852B7AF;
	fma.rn.f64 	%fd95, %fd94, %fd89, 0d3F81111111122322;
	fma.rn.f64 	%fd96, %fd95, %fd89, 0d3FA55555555502A1;
	fma.rn.f64 	%fd97, %fd96, %fd89, 0d3FC5555555555511;
	fma.rn.f64 	%fd98, %fd97, %fd89, 0d3FE000000000000B;
	fma.rn.f64 	%fd99, %fd98, %fd89, 0d3FF0000000000000;
	fma.rn.f64 	%fd100, %fd99, %fd89, 0d3FF0000000000000;
	{
	.reg .b32 %temp; 
	mov.b64 	{%r6, %temp}, %fd100;
	}
	{
	.reg .b32 %temp; 
	mov.b64 	{%temp, %r7}, %fd100;
	}
	shl.b32 	%r33, %r5, 20;
	add.s32 	%r34, %r33, %r7;
	mov.b64 	%fd108, {%r6, %r34};
	{
	.reg .b32 %temp; 
	mov.b64 	{%temp, %r35}, %fd4;
	}
	mov.b32 	%f2, %r35;
	abs.f32 	%f1, %f2;
	setp.lt.f32 	%p4, %f1, 0f4086232B;
	@%p4 bra 	$L__BB1_5;
	setp.lt.f64 	%p5, %fd4, 0d0000000000000000;
	add.f64 	%fd101, %fd4, 0d7FF0000000000000;
	selp.f64 	%fd108, 0d0000000000000000, %fd101, %p5;
	setp.geu.f32 	%p6, %f1, 0f40874800;
	@%p6 bra 	$L__BB1_5;
	shr.u32 	%r36, %r5, 31;
	add.s32 	%r37, %r5, %r36;
	shr.s32 	%r38, %r37, 1;
	shl.b32 	%r39, %r38, 20;
	add.s32 	%r40, %r7, %r39;
	mov.b64 	%fd102, {%r6, %r40};
	sub.s32 	%r41, %r5, %r38;
	shl.b32 	%r42, %r41, 20;
	add.s32 	%r43, %r42, 1072693248;
	mov.b32 	%r44, 0;
	mov.b64 	%fd103, {%r44, %r43};
	mul.f64 	%fd108, %fd103, %fd102;
$L__BB1_5:
	abs.f64 	%fd104, %fd108;
	setp.eq.f64 	%p7, %fd104, 0d7FF0000000000000;
	fma.rn.f64 	%fd105, %fd108, %fd5, %fd108;
	selp.f64 	%fd106, %fd108, %fd105, %p7;
	st.param.f64 	[func_retval0], %fd106;
	ret;

}


// ===== COMPILED SASS (sm_100) =====

	.target	sm_100

	.elftype	@"ET_EXEC"


//--------------------- .note.nv.tkinfo           --------------------------
	.section	.note.nv.tkinfo,"",@"SHT_NOTE"
	.sectionflags	@"SHF_NOTE_NV_TKINFO"
	.tkinfo
        /*0018*/ 	.word	0x00000002
        /*0030*/ 	.string	""
        /*0030*/ 	.string	"ptxas"
        /*0030*/ 	.string	"Cuda compilation tools, release 13.0, V13.0.88"
        /*0030*/ 	.string	"Build cuda_13.0.r13.0/compiler.36424714_0"
        /*0030*/ 	.string	"-arch sm_100 -m 64 "



//--------------------- .note.nv.cuinfo           --------------------------
	.section	.note.nv.cuinfo,"",@"SHT_NOTE"
	.sectionflags	@"SHF_NOTE_NV_CUINFO"
        /*0018*/ 	.short	0x0002
        /*001a*/ 	.short	0x0064
        /*001c*/ 	.short	0x0082
	.zero		2


//--------------------- .nv.info                  --------------------------
	.section	.nv.info,"",@"SHT_CUDA_INFO"
	.align	4


	//----- nvinfo : EIATTR_REGCOUNT
	.align		4
        /*0000*/ 	.byte	0x04, 0x2f
        /*0002*/ 	.short	(.L_1 - .L_0)
	.align		4
.L_0:
        /*0004*/ 	.word	index@(_Z7fractaliiiPh)
        /*0008*/ 	.word	0x0000001e


	//----- nvinfo : EIATTR_FRAME_SIZE
	.align		4
.L_1:
        /*000c*/ 	.byte	0x04, 0x11
        /*000e*/ 	.short	(.L_3 - .L_2)
	.align		4
.L_2:
        /*0010*/ 	.word	index@($_Z7fractaliiiPh$__internal_accurate_pow)
        /*0014*/ 	.word	0x00000000


	//----- nvinfo : EIATTR_FRAME_SIZE
	.align		4
.L_3:
        /*0018*/ 	.byte	0x04, 0x11
        /*001a*/ 	.short	(.L_5 - .L_4)
	.align		4
.L_4:
        /*001c*/ 	.word	index@($__internal_0_$__cuda_sm20_div_rn_f64_full)
        /*0020*/ 	.word	0x00000000


	//----- nvinfo : EIATTR_FRAME_SIZE
	.align		4
.L_5:
        /*0024*/ 	.byte	0x04, 0x11
        /*0026*/ 	.short	(.L_7 - .L_6)
	.align		4
.L_6:
        /*0028*/ 	.word	index@(_Z7fractaliiiPh)
        /*002c*/ 	.word	0x00000000


	//----- nvinfo : EIATTR_MIN_STACK_SIZE
	.align		4
.L_7:
        /*0030*/ 	.byte	0x04, 0x12
        /*0032*/ 	.short	(.L_9 - .L_8)
	.align		4
.L_8:
        /*0034*/ 	.word	index@(_Z7fractaliiiPh)
        /*0038*/ 	.word	0x00000000
.L_9:


//--------------------- .nv.compat                --------------------------
	.section	.nv.compat,"",@"SHT_CUDA_COMPAT_INFO"
	.align	4
        /*0000*/ 	.byte	0x02, 0x09, 0x00, 0x00, 0x02, 0x02, 0x01, 0x00, 0x02, 0x05, 0x05, 0x00, 0x03, 0x07, 0x01, 0x01
        /*0010*/ 	.byte	0x02, 0x03, 0x00, 0x00, 0x02, 0x06, 0x01, 0x00, 0x04, 0x0b, 0x08, 0x00, 0x01, 0x00, 0x00, 0x00
        /*0020*/ 	.byte	0x00, 0x00, 0x00, 0x00


//--------------------- .nv.info._Z7fractaliiiPh  --------------------------
	.section	.nv.info._Z7fractaliiiPh,"",@"SHT_CUDA_INFO"
	.sectionflags	@""
	.align	4


	//----- nvinfo : EIATTR_CUDA_API_VERSION
	.align		4
        /*0000*/ 	.byte	0x04, 0x37
        /*0002*/ 	.short	(.L_11 - .L_10)
.L_10:
        /*0004*/ 	.word	0x00000082


	//----- nvinfo : EIATTR_KPARAM_INFO
	.align		4
.L_11:
        /*0008*/ 	.byte	0x04, 0x17
        /*000a*/ 	.short	(.L_13 - .L_12)
.L_12:
        /*000c*/ 	.word	0x00000000
        /*0010*/ 	.short	0x0003
        /*0012*/ 	.short	0x0010
        /*0014*/ 	.byte	0x00, 0xf5, 0x21, 0x00


	//----- nvinfo : EIATTR_KPARAM_INFO
	.align		4
.L_13:
        /*0018*/ 	.byte	0x04, 0x17
        /*001a*/ 	.short	(.L_15 - .L_14)
.L_14:
        /*001c*/ 	.word	0x00000000
        /*0020*/ 	.short	0x0002
        /*0022*/ 	.short	0x0008
        /*0024*/ 	.byte	0x00, 0xf0, 0x11, 0x00


	//----- nvinfo : EIATTR_KPARAM_INFO
	.align		4
.L_15:
        /*0028*/ 	.byte	0x04, 0x17
        /*002a*/ 	.short	(.L_17 - .L_16)
.L_16:
        /*002c*/ 	.word	0x00000000
        /*0030*/ 	.short	0x0001
        /*0032*/ 	.short	0x0004
        /*0034*/ 	.byte	0x00, 0xf0, 0x11, 0x00


	//----- nvinfo : EIATTR_KPARAM_INFO
	.align		4
.L_17:
        /*0038*/ 	.byte	0x04, 0x17
        /*003a*/ 	.short	(.L_19 - .L_18)
.L_18:
        /*003c*/ 	.word	0x00000000
        /*0040*/ 	.short	0x0000
        /*0042*/ 	.short	0x0000
        /*0044*/ 	.byte	0x00, 0xf0, 0x11, 0x00


	//----- nvinfo : EIATTR_SPARSE_MMA_MASK
	.align		4
.L_19:
        /*0048*/ 	.byte	0x03, 0x50
        /*004a*/ 	.short	0x0000


	//----- nvinfo : EIATTR_MAXREG_COUNT
	.align		4
        /*004c*/ 	.byte	0x03, 0x1b
        /*004e*/ 	.short	0x00ff


	//----- nvinfo : EIATTR_MERCURY_ISA_VERSION
	.align		4
        /*0050*/ 	.byte	0x03, 0x5f
        /*0052*/ 	.short	0x0101


	//----- nvinfo : EIATTR_VRC_CTA_INIT_COUNT
	.align		4
        /*0054*/ 	.byte	0x02, 0x4a
	.zero		1
	.zero		1


	//----- nvinfo : EIATTR_EXIT_INSTR_OFFSETS
	.align		4
        /*0058*/ 	.byte	0x04, 0x1c
        /*005a*/ 	.short	(.L_21 - .L_20)


	//   ....[0]....
.L_20:
        /*005c*/ 	.word	0x000000b0


	//   ....[1]....
        /*0060*/ 	.word	0x00000920


	//----- nvinfo : EIATTR_CRS_STACK_SIZE
	.align		4
.L_21:
        /*0064*/ 	.byte	0x04, 0x1e
        /*0066*/ 	.short	(.L_23 - .L_22)
.L_22:
        /*0068*/ 	.word	0x00000000


	//----- nvinfo : EIATTR_CBANK_PARAM_SIZE
	.align		4
.L_23:
        /*006c*/ 	.byte	0x03, 0x19
        /*006e*/ 	.short	0x0018


	//----- nvinfo : EIATTR_PARAM_CBANK
	.align		4
        /*0070*/ 	.byte	0x04, 0x0a
        /*0072*/ 	.short	(.L_25 - .L_24)
	.align		4
.L_24:
        /*0074*/ 	.word	index@(.nv.constant0._Z7fractaliiiPh)
        /*0078*/ 	.short	0x0380
        /*007a*/ 	.short	0x0018


	//----- nvinfo : EIATTR_SW_WAR
	.align		4
.L_25:
        /*007c*/ 	.byte	0x04, 0x36
        /*007e*/ 	.short	(.L_27 - .L_26)
.L_26:
        /*0080*/ 	.word	0x00000008
.L_27:


//--------------------- .nv.callgraph             --------------------------
	.section	.nv.callgraph,"",@"SHT_CUDA_CALLGRAPH"
	.align	4
	.sectionentsize	8
	.align		4
        /*0000*/ 	.word	0x00000000
	.align		4
        /*0004*/ 	.word	0xffffffff
	.align		4
        /*0008*/ 	.word	0x00000000
	.align		4
        /*000c*/ 	.word	0xfffffffe
	.align		4
        /*0010*/ 	.word	0x00000000
	.align		4
        /*0014*/ 	.word	0xfffffffd
	.align		4
        /*0018*/ 	.word	0x00000000
	.align		4
        /*001c*/ 	.word	0xfffffffc


//--------------------- .text._Z7fractaliiiPh     --------------------------
	.section	.text._Z7fractaliiiPh,"ax",@progbits
	.align	128
.text._Z7fractaliiiPh:
        .type           _Z7fractaliiiPh,@function
        .size           _Z7fractaliiiPh,(.L_x_12 - _Z7fractaliiiPh)
        .other          _Z7fractaliiiPh,@"STO_CUDA_ENTRY STV_DEFAULT"
_Z7fractaliiiPh:
[----:B------:R-:W-:Y:S01]  /*0000*/  LDC R1, c[0x0][0x37c] ;  /* 0x0000df00ff017b82 */ /* 0x000fe20000000800 */
[----:B------:R-:W0:Y:S07]  /*0010*/  S2R R3, SR_TID.X ;  /* 0x0000000000037919 */ /* 0x000e2e0000002100 */
[----:B------:R-:W1:Y:S01]  /*0020*/  LDC.64 R4, c[0x0][0x380] ;  /* 0x0000e000ff047b82 */ /* 0x000e620000000a00 */
[----:B------:R-:W1:Y:S07]  /*0030*/  LDCU UR5, c[0x0][0x388] ;  /* 0x00007100ff0577ac */ /* 0x000e6e0008000800 */
[----:B------:R-:W0:Y:S08]  /*0040*/  S2UR UR4, SR_CTAID.X ;  /* 0x00000000000479c3 */ /* 0x000e300000002500 */
[----:B------:R-:W0:Y:S01]  /*0050*/  LDC R2, c[0x0][0x360] ;  /* 0x0000d800ff027b82 */ /* 0x000e220000000800 */
[----:B-1----:R-:W-:-:S02]  /*0060*/  VIADD R5, R5, UR5 ;  /* 0x0000000505057c36 */ /* 0x002fc40008000000 */
[----:B------:R-:W-:Y:S02]  /*0070*/  IMAD R0, R4, R4, RZ ;  /* 0x0000000404007224 */ /* 0x000fe400078e02ff */
[----:B0-----:R-:W-:Y:S02]  /*0080*/  IMAD R3, R2, UR4, R3 ;  /* 0x0000000402037c24 */ /* 0x001fe4000f8e0203 */
[----:B------:R-:W-:-:S05]  /*0090*/  IMAD R2, R5, R0, RZ ;  /* 0x0000000005027224 */ /* 0x000fca00078e02ff */
[----:B------:R-:W-:-:S13]  /*00a0*/  ISETP.GE.AND P0, PT, R3, R2, PT ;  /* 0x000000020300720c */ /* 0x000fda0003f06270 */
[----:B------:R-:W-:Y:S05]  /*00b0*/  @P0 EXIT ;  /* 0x000000000000094d */ /* 0x000fea0003800000 */
[----:B------:R-:W-:Y:S01]  /*00c0*/  IABS R5, R4 ;  /* 0x0000000400057213 */ /* 0x000fe20000000000 */
[----:B------:R-:W-:Y:S01]  /*00d0*/  BSSY.RECONVERGENT B0, `(.L_x_0) ;  /* 0x0000041000007945 */ /* 0x000fe20003800200 */
[----:B------:R-:W-:Y:S02]  /*00e0*/  IABS R2, R0 ;  /* 0x0000000000027213 */ /* 0x000fe40000000000 */
[----:B------:R-:W0:Y:S01]  /*00f0*/  I2F.RP R6, R5 ;  /* 0x0000000500067306 */ /* 0x000e220000209400 */
[----:B------:R-:W-:Y:S02]  /*0100*/  IABS R13, R3 ;  /* 0x00000003000d7213 */ /* 0x000fe40000000000 */
[----:B------:R-:W-:-:S04]  /*0110*/  LOP3.LUT R11, R3, R4, RZ, 0x3c, !PT ;  /* 0x00000004030b7212 */ /* 0x000fc800078e3cff */
[----:B------:R-:W-:Y:S01]  /*0120*/  ISETP.GE.AND P2, PT, R11, RZ, PT ;  /* 0x000000ff0b00720c */ /* 0x000fe20003f46270 */
[----:B------:R-:W1:Y:S08]  /*0130*/  I2F.RP R10, R2 ;  /* 0x00000002000a7306 */ /* 0x000e700000209400 */
[----:B0-----:R-:W0:Y:S08]  /*0140*/  MUFU.RCP R6, R6 ;  /* 0x0000000600067308 */ /* 0x001e300000001000 */
[----:B-1----:R-:W1:Y:S01]  /*0150*/  MUFU.RCP R10, R10 ;  /* 0x0000000a000a7308 */ /* 0x002e620000001000 */
[----:B0-----:R-:W-:-:S07]  /*0160*/  VIADD R9, R6, 0xffffffe ;  /* 0x0ffffffe06097836 */ /* 0x001fce0000000000 */
[----:B------:R-:W0:Y:S01]  /*0170*/  F2I.FTZ.U32.TRUNC.NTZ R9, R9 ;  /* 0x0000000900097305 */ /* 0x000e22000021f000 */
[----:B-1----:R-:W-:Y:S02]  /*0180*/  VIADD R6, R10, 0xffffffe ;  /* 0x0ffffffe0a067836 */ /* 0x002fe40000000000 */
[----:B0-----:R-:W-:-:S04]  /*0190*/  IMAD.MOV R8, RZ, RZ, -R9 ;  /* 0x000000ffff087224 */ /* 0x001fc800078e0a09 */
[----:B------:R-:W-:Y:S02]  /*01a0*/  IMAD R7, R8, R5, RZ ;  /* 0x0000000508077224 */ /* 0x000fe400078e02ff */
[----:B------:R-:W-:-:S04]  /*01b0*/  IMAD.MOV.U32 R8, RZ, RZ, RZ ;  /* 0x000000ffff087224 */ /* 0x000fc800078e00ff */
[----:B------:R-:W-:Y:S02]  /*01c0*/  IMAD.HI.U32 R8, R9, R7, R8 ;  /* 0x0000000709087227 */ /* 0x000fe400078e0008 */
[----:B------:R0:W1:Y:S04]  /*01d0*/  F2I.FTZ.U32.TRUNC.NTZ R7, R6 ;  /* 0x0000000600077305 */ /* 0x000068000021f000 */
[----:B------:R-:W-:-:S04]  /*01e0*/  IMAD.HI.U32 R9, R8, R13, RZ ;  /* 0x0000000d08097227 */ /* 0x000fc800078e00ff */
[----:B------:R-:W-:Y:S02]  /*01f0*/  IMAD.MOV R12, RZ, RZ, -R9 ;  /* 0x000000ffff0c7224 */ /* 0x000fe400078e0a09 */
[----:B0-----:R-:W-:Y:S02]  /*0200*/  IMAD.MOV.U32 R6, RZ, RZ, RZ ;  /* 0x000000ffff067224 */ /* 0x001fe400078e00ff */
[----:B------:R-:W-:Y:S01]  /*0210*/  IMAD R12, R5, R12, R13 ;  /* 0x0000000c050c7224 */ /* 0x000fe200078e020d */
[----:B-1----:R-:W-:-:S04]  /*0220*/  IADD3 R11, PT, PT, RZ, -R7, RZ ;  /* 0x80000007ff0b7210 */ /* 0x002fc80007ffe0ff */
[----:B------:R-:W-:Y:S01]  /*0230*/  ISETP.GT.U32.AND P1, PT, R5, R12, PT ;  /* 0x0000000c0500720c */ /* 0x000fe20003f24070 */
[----:B------:R-:W-:-:S04]  /*0240*/  IMAD R11, R11, R2, RZ ;  /* 0x000000020b0b7224 */ /* 0x000fc800078e02ff */
[----:B------:R-:W-:-:S08]  /*0250*/  IMAD.HI.U32 R6, R7, R11, R6 ;  /* 0x0000000b07067227 */ /* 0x000fd000078e0006 */
[----:B------:R-:W-:Y:S02]  /*0260*/  @!P1 IMAD.IADD R12, R12, 0x1, -R5 ;  /* 0x000000010c0c9824 */ /* 0x000fe400078e0a05 */
[----:B------:R-:W-:Y:S02]  /*0270*/  @!P1 VIADD R9, R9, 0x1 ;  /* 0x0000000109099836 */ /* 0x000fe40000000000 */
[----:B------:R-:W-:Y:S01]  /*0280*/  IMAD.HI.U32 R6, R6, R13, RZ ;  /* 0x0000000d06067227 */ /* 0x000fe200078e00ff */
[----:B------:R-:W-:Y:S02]  /*0290*/  ISETP.GE.U32.AND P0, PT, R12, R5, PT ;  /* 0x000000050c00720c */ /* 0x000fe40003f06070 */
[----:B------:R-:W-:-:S05]  /*02a0*/  IABS R12, R0 ;  /* 0x00000000000c7213 */ /* 0x000fca0000000000 */
[----:B------:R-:W-:-:S04]  /*02b0*/  IMAD.MOV R7, RZ, RZ, -R12 ;  /* 0x000000ffff077224 */ /* 0x000fc800078e0a0c */
[----:B------:R-:W-:Y:S02]  /*02c0*/  IMAD R7, R6, R7, R13 ;  /* 0x0000000706077224 */ /* 0x000fe400078e020d */
[----:B------:R-:W-:Y:S01]  /*02d0*/  @P0 VIADD R9, R9, 0x1 ;  /* 0x0000000109090836 */ /* 0x000fe20000000000 */
[----:B------:R-:W-:Y:S02]  /*02e0*/  ISETP.NE.AND P0, PT, R4, RZ, PT ;  /* 0x000000ff0400720c */ /* 0x000fe40003f05270 */
[----:B------:R-:W-:Y:S01]  /*02f0*/  ISETP.GT.U32.AND P3, PT, R2, R7, PT ;  /* 0x000000070200720c */ /* 0x000fe20003f64070 */
[----:B------:R-:W-:Y:S01]  /*0300*/  IMAD.MOV.U32 R10, RZ, RZ, R9 ;  /* 0x000000ffff0a7224 */ /* 0x000fe200078e0009 */
[----:B------:R-:W-:-:S03]  /*0310*/  LOP3.LUT R9, RZ, R4, RZ, 0x33, !PT ;  /* 0x00000004ff097212 */ /* 0x000fc600078e33ff */
[----:B------:R-:W-:-:S05]  /*0320*/  @!P2 IMAD.MOV R10, RZ, RZ, -R10 ;  /* 0x000000ffff0aa224 */ /* 0x000fca00078e0a0a */
[----:B------:R-:W-:-:S03]  /*0330*/  SEL R11, R9, R10, !P0 ;  /* 0x0000000a090b7207 */ /* 0x000fc60004000000 */
[----:B------:R-:W-:Y:S01]  /*0340*/  @!P3 IMAD.IADD R7, R7, 0x1, -R2 ;  /* 0x000000010707b824 */ /* 0x000fe200078e0a02 */
[----:B------:R-:W-:Y:S02]  /*0350*/  IABS R10, R11 ;  /* 0x0000000b000a7213 */ /* 0x000fe40000000000 */
[----:B------:R-:W-:Y:S02]  /*0360*/  @!P3 IADD3 R6, PT, PT, R6, 0x1, RZ ;  /* 0x000000010606b810 */ /* 0x000fe40007ffe0ff */
[----:B------:R-:W-:Y:S01]  /*0370*/  ISETP.GE.U32.AND P1, PT, R7, R2, PT ;  /* 0x000000020700720c */ /* 0x000fe20003f26070 */
[----:B------:R-:W-:Y:S01]  /*0380*/  IMAD.HI.U32 R8, R8, R10, RZ ;  /* 0x0000000a08087227 */ /* 0x000fe200078e00ff */
[----:B------:R-:W-:Y:S02]  /*0390*/  LOP3.LUT R2, R3, R0, RZ, 0x3c, !PT ;  /* 0x0000000003027212 */ /* 0x000fe400078e3cff */
[----:B------:R-:W-:Y:S01]  /*03a0*/  ISETP.NE.AND P3, PT, R0, RZ, PT ;  /* 0x000000ff0000720c */ /* 0x000fe20003f65270 */
[----:B------:R-:W-:Y:S01]  /*03b0*/  IMAD.MOV R8, RZ, RZ, -R8 ;  /* 0x000000ffff087224 */ /* 0x000fe200078e0a08 */
[----:B------:R-:W-:-:S03]  /*03c0*/  ISETP.GE.AND P2, PT, R2, RZ, PT ;  /* 0x000000ff0200720c */ /* 0x000fc60003f46270 */
[----:B------:R-:W-:-:S04]  /*03d0*/  IMAD R8, R5, R8, R10 ;  /* 0x0000000805087224 */ /* 0x000fc800078e020a */
[----:B------:R-:W-:Y:S01]  /*03e0*/  @P1 VIADD R6, R6, 0x1 ;  /* 0x0000000106061836 */ /* 0x000fe20000000000 */
[----:B------:R-:W-:-:S03]  /*03f0*/  ISETP.GT.U32.AND P4, PT, R5, R8, PT ;  /* 0x000000080500720c */ /* 0x000fc60003f84070 */
[----:B------:R-:W-:-:S04]  /*0400*/  IMAD.MOV.U32 R2, RZ, RZ, R6 ;  /* 0x000000ffff027224 */ /* 0x000fc800078e0006 */
[----:B------:R-:W-:Y:S01]  /*0410*/  @!P2 IMAD.MOV R2, RZ, RZ, -R2 ;  /* 0x000000ffff02a224 */ /* 0x000fe200078e0a02 */
[----:B------:R-:W-:Y:S02]  /*0420*/  ISETP.GE.AND P2, PT, R11, RZ, PT ;  /* 0x000000ff0b00720c */ /* 0x000fe40003f46270 */
[----:B------:R-:W-:Y:S01]  /*0430*/  @!P3 LOP3.LUT R2, RZ, R0, RZ, 0x33, !PT ;  /* 0x00000000ff02b212 */ /* 0x000fe200078e33ff */
[----:B------:R-:W-:Y:S02]  /*0440*/  IMAD.MOV R0, RZ, RZ, -R11 ;  /* 0x000000ffff007224 */ /* 0x000fe400078e0a0b */
[----:B------:R-:W-:Y:S01]  /*0450*/  @!P4 IMAD.IADD R8, R8, 0x1, -R5 ;  /* 0x000000010808c824 */ /* 0x000fe200078e0a05 */
[----:B------:R0:W1:Y:S01]  /*0460*/  I2F.F64 R6, R2 ;  /* 0x0000000200067312 */ /* 0x0000620000201c00 */
[----:B------:R-:W-:Y:S01]  /*0470*/  IMAD R3, R4, R0, R3 ;  /* 0x0000000004037224 */ /* 0x000fe200078e0203 */
[----:B------:R-:W-:Y:S02]  /*0480*/  MOV R0, 0x4e0 ;  /* 0x000004e000007802 */ /* 0x000fe40000000f00 */
[----:B------:R-:W-:-:S13]  /*0490*/  ISETP.GT.U32.AND P1, PT, R5, R8, PT ;  /* 0x000000080500720c */ /* 0x000fda0003f24070 */
[----:B------:R-:W-:-:S04]  /*04a0*/  @!P1 IMAD.IADD R8, R8, 0x1, -R5 ;  /* 0x0000000108089824 */ /* 0x000fc800078e0a05 */
[----:B------:R-:W-:-:S05]  /*04b0*/  @!P2 IMAD.MOV R8, RZ, RZ, -R8 ;  /* 0x000000ffff08a224 */ /* 0x000fca00078e0a08 */
[----:B01----:R-:W-:-:S07]  /*04c0*/  SEL R4, R9, R8, !P0 ;  /* 0x0000000809047207 */ /* 0x003fce0004000000 */
[----:B------:R-:W-:Y:S05]  /*04d0*/  CALL.REL.NOINC `($_Z7fractaliiiPh$__internal_accurate_pow) ;  /* 0x0000000800907944 */ /* 0x000fea0003c00000 */
[----:B------:R-:W-:Y:S05]  /*04e0*/  BSYNC.RECONVERGENT B0 ;  /* 0x0000000000007941 */ /* 0x000fea0003800200 */
.L_x_0:
[----:B------:R-:W0:Y:S01]  /*04f0*/  LDCU UR4, c[0x0][0x380] ;  /* 0x00007000ff0477ac */ /* 0x000e220008000800 */
[----:B------:R-:W-:Y:S01]  /*0500*/  HFMA2 R8, -RZ, RZ, 0, 5.9604644775390625e-08 ;  /* 0x00000001ff087431 */ /* 0x000fe200000001ff */
[----:B------:R-:W-:Y:S01]  /*0510*/  ISETP.NE.AND P0, PT, R2, RZ, PT ;  /* 0x000000ff0200720c */ /* 0x000fe20003f05270 */
[----:B------:R-:W-:Y:S01]  /*0520*/  BSSY.RECONVERGENT B0, `(.L_x_1) ;  /* 0x000001f000007945 */ /* 0x000fe20003800200 */
[----:B------:R-:W-:Y:S01]  /*0530*/  UMOV UR5, 0x3f68e757 ;  /* 0x3f68e75700057882 */ /* 0x000fe20000000000 */
[----:B0-----:R-:W0:Y:S01]  /*0540*/  I2F.F64 R26, UR4 ;  /* 0x00000004001a7d12 */ /* 0x001e220008201c00 */
[----:B------:R-:W-:-:S07]  /*0550*/  UMOV UR4, 0xa0000000 ;  /* 0xa000000000047882 */ /* 0x000fce0000000000 */
[----:B0-----:R-:W0:Y:S02]  /*0560*/  MUFU.RCP64H R9, R27 ;  /* 0x0000001b00097308 */ /* 0x001e240000001800 */
[----:B0-----:R-:W-:-:S08]  /*0570*/  DFMA R6, -R26, R8, 1 ;  /* 0x3ff000001a06742b */ /* 0x001fd00000000108 */
[----:B------:R-:W-:Y:S01]  /*0580*/  DFMA R10, R6, R6, R6 ;  /* 0x00000006060a722b */ /* 0x000fe20000000006 */
[----:B------:R-:W-:Y:S02]  /*0590*/  IMAD.MOV.U32 R6, RZ, RZ, R5 ;  /* 0x000000ffff067224 */ /* 0x000fe400078e0005 */
[----:B------:R-:W-:-:S05]  /*05a0*/  IMAD.MOV.U32 R7, RZ, RZ, R12 ;  /* 0x000000ffff077224 */ /* 0x000fca00078e000c */
[----:B------:R-:W-:Y:S02]  /*05b0*/  DFMA R10, R8, R10, R8 ;  /* 0x0000000a080a722b */ /* 0x000fe40000000008 */
[----:B------:R-:W-:Y:S01]  /*05c0*/  DMUL R6, R6, UR4 ;  /* 0x0000000406067c28 */ /* 0x000fe20008000000 */
[----:B------:R-:W-:Y:S01]  /*05d0*/  UMOV UR4, 0x20000000 ;  /* 0x2000000000047882 */ /* 0x000fe20000000000 */
[----:B------:R-:W-:-:S04]  /*05e0*/  UMOV UR5, 0x3fac97e8 ;  /* 0x3fac97e800057882 */ /* 0x000fc80000000000 */
[----:B------:R-:W-:-:S04]  /*05f0*/  DFMA R8, -R26, R10, 1 ;  /* 0x3ff000001a08742b */ /* 0x000fc8000000010a */
[----:B------:R-:W-:Y:S02]  /*0600*/  FSEL R12, R6, -1.084202172485504434e-19, P0 ;  /* 0xa0000000060c7808 */ /* 0x000fe40000000000 */
[----:B------:R-:W-:Y:S02]  /*0610*/  FSEL R13, R7, 0.90977996587753295898, P0 ;  /* 0x3f68e757070d7808 */ /* 0x000fe40000000000 */
[----:B------:R-:W-:-:S04]  /*0620*/  DFMA R8, R10, R8, R10 ;  /* 0x000000080a08722b */ /* 0x000fc8000000000a */
[C---:B------:R-:W-:Y:S02]  /*0630*/  DADD R16, R12.reuse, R12 ;  /* 0x000000000c107229 */ /* 0x040fe4000000000c */
[C---:B------:R-:W-:Y:S02]  /*0640*/  DADD R14, -R12.reuse, -UR4 ;  /* 0x800000040c0e7e29 */ /* 0x040fe40008000100 */
[----:B------:R-:W-:-:S04]  /*0650*/  DADD R12, -R12, -0.66831111907958984375 ;  /* 0xbfe562ce0c0c7429 */ /* 0x000fc80000000100 */
[----:B------:R-:W-:Y:S02]  /*0660*/  DMUL R6, R16, R8 ;  /* 0x0000000810067228 */ /* 0x000fe40000000000 */
[----:B------:R-:W-:-:S06]  /*0670*/  FSETP.GEU.AND P1, PT, |R17|, 6.5827683646048100446e-37, PT ;  /* 0x036000001100780b */ /* 0x000fcc0003f2e200 */
[----:B------:R-:W-:-:S08]  /*0680*/  DFMA R10, -R26, R6, R16 ;  /* 0x000000061a0a722b */ /* 0x000fd00000000110 */
[----:B------:R-:W-:-:S10]  /*0690*/  DFMA R6, R8, R10, R6 ;  /* 0x0000000a0806722b */ /* 0x000fd40000000006 */
[----:B------:R-:W-:-:S05]  /*06a0*/  FFMA R0, RZ, R27, R7 ;  /* 0x0000001bff007223 */ /* 0x000fca0000000007 */
[----:B------:R-:W-:-:S13]  /*06b0*/  FSETP.GT.AND P0, PT, |R0|, 1.469367938527859385e-39, PT ;  /* 0x001000000000780b */ /* 0x000fda0003f04200 */
[----:B------:R-:W-:Y:S05]  /*06c0*/  @P0 BRA P1, `(.L_x_2) ;  /* 0x0000000000100947 */ /* 0x000fea0000800000 */
[----:B------:R-:W-:-:S07]  /*06d0*/  MOV R0, 0x6f0 ;  /* 0x000006f000007802 */ /* 0x000fce0000000f00 */
[----:B------:R-:W-:Y:S05]  /*06e0*/  CALL.REL.NOINC `($__internal_0_$__cuda_sm20_div_rn_f64_full) ;  /* 0x0000000000907944 */ /* 0x000fea0003c00000 */
[----:B------:R-:W-:Y:S02]  /*06f0*/  IMAD.MOV.U32 R6, RZ, RZ, R18 ;  /* 0x000000ffff067224 */ /* 0x000fe400078e0012 */
[----:B------:R-:W-:-:S07]  /*0700*/  IMAD.MOV.U32 R7, RZ, RZ, R19 ;  /* 0x000000ffff077224 */ /* 0x000fce00078e0013 */
.L_x_2:
[----:B------:R-:W-:Y:S05]  /*0710*/  BSYNC.RECONVERGENT B0 ;  /* 0x0000000000007941 */ /* 0x000fea0003800200 */
.L_x_1:
[----:B------:R-:W0:Y:S01]  /*0720*/  I2F.F64 R10, R3 ;  /* 0x00000003000a7312 */ /* 0x000e220000201c00 */
[----:B------:R-:W-:Y:S01]  /*0730*/  BSSY.RECONVERGENT B0, `(.L_x_3) ;  /* 0x0000016000007945 */ /* 0x000fe20003800200 */
[----:B------:R-:W-:Y:S01]  /*0740*/  IMAD.MOV.U32 R0, RZ, RZ, 0x100 ;  /* 0x00000100ff007424 */ /* 0x000fe200078e00ff */
[----:B------:R-:W1:Y:S05]  /*0750*/  LDCU.64 UR4, c[0x0][0x358] ;  /* 0x00006b00ff0477ac */ /* 0x000e6a0008000a00 */
[----:B------:R-:W2:Y:S01]  /*0760*/  I2F.F64 R8, R4 ;  /* 0x0000000400087312 */ /* 0x000ea20000201c00 */
[-C--:B0-----:R-:W-:Y:S02]  /*0770*/  DFMA R14, R10, R6.reuse, R14 ;  /* 0x000000060a0e722b */ /* 0x081fe4000000000e */
[----:B--2---:R-:W-:-:S08]  /*0780*/  DFMA R16, R8, R6, R12 ;  /* 0x000000060810722b */ /* 0x004fd0000000000c */
[----:B------:R-:W-:Y:S02]  /*0790*/  IMAD.MOV.U32 R6, RZ, RZ, R14 ;  /* 0x000000ffff067224 */ /* 0x000fe400078e000e */
[----:B------:R-:W-:Y:S01]  /*07a0*/  IMAD.MOV.U32 R7, RZ, RZ, R15 ;  /* 0x000000ffff077224 */ /* 0x000fe200078e000f */
[----:B------:R-:W-:Y:S01]  /*07b0*/  MOV R8, R16 ;  /* 0x0000001000087202 */ /* 0x000fe20000000f00 */
[----:B-1----:R-:W-:-:S07]  /*07c0*/  IMAD.MOV.U32 R9, RZ, RZ, R17 ;  /* 0x000000ffff097224 */ /* 0x002fce00078e0011 */
.L_x_4:
[----:B------:R-:W-:Y:S01]  /*07d0*/  DMUL R10, R8, R8 ;  /* 0x00000008080a7228 */ /* 0x000fe20000000000 */
[C---:B------:R-:W-:Y:S01]  /*07e0*/  ISETP.GT.U32.AND P1, PT, R0.reuse, 0x1, PT ;  /* 0x000000010000780c */ /* 0x040fe20003f24070 */
[----:B------:R-:W-:-:S06]  /*07f0*/  VIADD R0, R0, 0xffffffff ;  /* 0xffffffff00007836 */ /* 0x000fcc0000000000 */
[CCC-:B------:R-:W-:Y:S02]  /*0800*/  DFMA R12, R6.reuse, R6.reuse, -R10.reuse ;  /* 0x00000006060c722b */ /* 0x1c0fe4000000080a */
[C---:B------:R-:W-:Y:S02]  /*0810*/  DFMA R10, R6.reuse, R6, R10 ;  /* 0x00000006060a722b */ /* 0x040fe4000000000a */
[----:B------:R-:W-:-:S04]  /*0820*/  DADD R6, R6, R6 ;  /* 0x0000000006067229 */ /* 0x000fc80000000006 */
[----:B------:R-:W-:Y:S02]  /*0830*/  DADD R12, R14, R12 ;  /* 0x000000000e0c7229 */ /* 0x000fe4000000000c */
[----:B------:R-:W-:Y:S02]  /*0840*/  DSETP.GTU.AND P0, PT, R10, 5, PT ;  /* 0x401400000a00742a */ /* 0x000fe40003f0c000 */
[----:B------:R-:W-:-:S06]  /*0850*/  DFMA R8, R6, R8, R16 ;  /* 0x000000080608722b */ /* 0x000fcc0000000010 */
[----:B------:R-:W-:Y:S02]  /*0860*/  IMAD.MOV.U32 R6, RZ, RZ, R12 ;  /* 0x000000ffff067224 */ /* 0x000fe400078e000c */
[----:B------:R-:W-:-:S04]  /*0870*/  IMAD.MOV.U32 R7, RZ, RZ, R13 ;  /* 0x000000ffff077224 */ /* 0x000fc800078e000d */
[----:B------:R-:W-:Y:S05]  /*0880*/  @!P0 BRA P1, `(.L_x_4) ;  /* 0xfffffffc00d08947 */ /* 0x000fea000083ffff */
[----:B------:R-:W-:Y:S05]  /*0890*/  BSYNC.RECONVERGENT B0 ;  /* 0x0000000000007941 */ /* 0x000fea0003800200 */
.L_x_3:
[----:B------:R-:W0:Y:S01]  /*08a0*/  LDCU.64 UR8, c[0x0][0x380] ;  /* 0x00007000ff0877ac */ /* 0x000e220008000a00 */
[----:B------:R-:W1:Y:S01]  /*08b0*/  LDCU.64 UR6, c[0x0][0x390] ;  /* 0x00007200ff0677ac */ /* 0x000e620008000a00 */
[----:B0-----:R-:W-:-:S04]  /*08c0*/  VIADD R5, R2, -UR9 ;  /* 0x8000000902057c36 */ /* 0x001fc80008000000 */
[----:B------:R-:W-:-:S04]  /*08d0*/  IMAD R4, R5, UR8, R4 ;  /* 0x0000000805047c24 */ /* 0x000fc8000f8e0204 */
[----:B------:R-:W-:-:S05]  /*08e0*/  IMAD R4, R4, UR8, R3 ;  /* 0x0000000804047c24 */ /* 0x000fca000f8e0203 */
[----:B-1----:R-:W-:-:S04]  /*08f0*/  IADD3 R2, P0, PT, R4, UR6, RZ ;  /* 0x0000000604027c10 */ /* 0x002fc8000ff1e0ff */
[----:B------:R-:W-:-:S05]  /*0900*/  LEA.HI.X.SX32 R3, R4, UR7, 0x1, P0 ;  /* 0x0000000704037c11 */ /* 0x000fca00080f0eff */
[----:B------:R-:W-:Y:S01]  /*0910*/  STG.E.U8 desc[UR4][R2.64], R0 ;  /* 0x0000000002007986 */ /* 0x000fe2000c101104 */
[----:B------:R-:W-:Y:S05]  /*0920*/  EXIT ;  /* 0x000000000000794d */ /* 0x000fea0003800000 */
        .weak           $__internal_0_$__cuda_sm20_div_rn_f64_full
        .type           $__internal_0_$__cuda_sm20_div_rn_f64_full,@function
        .size           $__internal_0_$__cuda_sm20_div_rn_f64_full,($_Z7fractaliiiPh$__internal_accurate_pow - $__internal_0_$__cuda_sm20_div_rn_f64_full)
$__internal_0_$__cuda_sm20_div_rn_f64_full:
[C---:B------:R-:W-:Y:S01]  /*0930*/  FSETP.GEU.AND P0, PT, |R27|.reuse, 1.469367938527859385e-39, PT ;  /* 0x001000001b00780b */ /* 0x040fe20003f0e200 */
[----:B------:R-:W-:Y:S01]  /*0940*/  IMAD.MOV.U32 R8, RZ, RZ, R26 ;  /* 0x000000ffff087224 */ /* 0x000fe200078e001a */
[----:B------:R-:W-:Y:S01]  /*0950*/  LOP3.LUT R10, R27, 0x800fffff, RZ, 0xc0, !PT ;  /* 0x800fffff1b0a7812 */ /* 0x000fe200078ec0ff */
[----:B------:R-:W-:Y:S01]  /*0960*/  IMAD.MOV.U32 R9, RZ, RZ, R27 ;  /* 0x000000ffff097224 */ /* 0x000fe200078e001b */
[----:B------:R-:W-:Y:S01]  /*0970*/  BSSY.RECONVERGENT B1, `(.L_x_5) ;  /* 0x0000057000017945 */ /* 0x000fe20003800200 */
[----:B------:R-:W-:Y:S01]  /*0980*/  IMAD.MOV.U32 R7, RZ, RZ, R17 ;  /* 0x000000ffff077224 */ /* 0x000fe200078e0011 */
[----:B------:R-:W-:Y:S01]  /*0990*/  LOP3.LUT R11, R10, 0x3ff00000, RZ, 0xfc, !PT ;  /* 0x3ff000000a0b7812 */ /* 0x000fe200078efcff */
[----:B------:R-:W-:Y:S01]  /*09a0*/  IMAD.MOV.U32 R18, RZ, RZ, 0x1 ;  /* 0x00000001ff127424 */ /* 0x000fe200078e00ff */
[----:B------:R-:W-:Y:S01]  /*09b0*/  MOV R10, R26 ;  /* 0x0000001a000a7202 */ /* 0x000fe20000000f00 */
[----:B------:R-:W-:Y:S01]  /*09c0*/  IMAD.MOV.U32 R6, RZ, RZ, R16 ;  /* 0x000000ffff067224 */ /* 0x000fe200078e0010 */
[C---:B------:R-:W-:Y:S01]  /*09d0*/  FSETP.GEU.AND P2, PT, |R7|.reuse, 1.469367938527859385e-39, PT ;  /* 0x001000000700780b */ /* 0x040fe20003f4e200 */
[----:B------:R-:W-:Y:S01]  /*09e0*/  IMAD.MOV.U32 R24, RZ, RZ, 0x1ca00000 ;  /* 0x1ca00000ff187424 */ /* 0x000fe200078e00ff */
[----:B------:R-:W-:Y:S01]  /*09f0*/  LOP3.LUT R5, R7, 0x7ff00000, RZ, 0xc0, !PT ;  /* 0x7ff0000007057812 */ /* 0x000fe200078ec0ff */
[----:B------:R-:W-:Y:S01]  /*0a00*/  @!P0 DMUL R10, R8, 8.98846567431157953865e+307 ;  /* 0x7fe00000080a8828 */ /* 0x000fe20000000000 */
[----:B------:R-:W-:-:S03]  /*0a10*/  LOP3.LUT R26, R27, 0x7ff00000, RZ, 0xc0, !PT ;  /* 0x7ff000001b1a7812 */ /* 0x000fc600078ec0ff */
[----:B------:R-:W-:Y:S01]  /*0a20*/  IMAD.MOV.U32 R25, RZ, RZ, R5 ;  /* 0x000000ffff197224 */ /* 0x000fe200078e0005 */
[----:B------:R-:W-:Y:S01]  /*0a30*/  ISETP.GE.U32.AND P1, PT, R5, R26, PT ;  /* 0x0000001a0500720c */ /* 0x000fe20003f26070 */
[----:B------:R-:W0:Y:S04]  /*0a40*/  MUFU.RCP64H R19, R11 ;  /* 0x0000000b00137308 */ /* 0x000e280000001800 */
[----:B------:R-:W-:Y:S01]  /*0a50*/  @!P2 LOP3.LUT R20, R9, 0x7ff00000, RZ, 0xc0, !PT ;  /* 0x7ff000000914a812 */ /* 0x000fe200078ec0ff */
[----:B------:R-:W-:Y:S01]  /*0a60*/  @!P2 IMAD.MOV.U32 R22, RZ, RZ, RZ ;  /* 0x000000ffff16a224 */ /* 0x000fe200078e00ff */
[----:B------:R-:W-:Y:S02]  /*0a70*/  @!P0 LOP3.LUT R26, R11, 0x7ff00000, RZ, 0xc0, !PT ;  /* 0x7ff000000b1a8812 */ /* 0x000fe400078ec0ff */
[----:B------:R-:W-:-:S03]  /*0a80*/  @!P2 ISETP.GE.U32.AND P3, PT, R5, R20, PT ;  /* 0x000000140500a20c */ /* 0x000fc60003f66070 */
[----:B------:R-:W-:Y:S01]  /*0a90*/  VIADD R27, R26, 0xffffffff ;  /* 0xffffffff1a1b7836 */ /* 0x000fe20000000000 */
[----:B------:R-:W-:-:S04]  /*0aa0*/  @!P2 SEL R21, R24, 0x63400000, !P3 ;  /* 0x634000001815a807 */ /* 0x000fc80005800000 */
[----:B------:R-:W-:Y:S01]  /*0ab0*/  @!P2 LOP3.LUT R21, R21, 0x80000000, R7, 0xf8, !PT ;  /* 0x800000001515a812 */ /* 0x000fe200078ef807 */
[----:B0-----:R-:W-:-:S03]  /*0ac0*/  DFMA R16, R18, -R10, 1 ;  /* 0x3ff000001210742b */ /* 0x001fc6000000080a */
[----:B------:R-:W-:-:S05]  /*0ad0*/  @!P2 LOP3.LUT R23, R21, 0x100000, RZ, 0xfc, !PT ;  /* 0x001000001517a812 */ /* 0x000fca00078efcff */
[----:B------:R-:W-:-:S08]  /*0ae0*/  DFMA R16, R16, R16, R16 ;  /* 0x000000101010722b */ /* 0x000fd00000000010 */
[----:B------:R-:W-:Y:S01]  /*0af0*/  DFMA R18, R18, R16, R18 ;  /* 0x000000101212722b */ /* 0x000fe20000000012 */
[----:B------:R-:W-:Y:S01]  /*0b00*/  SEL R17, R24, 0x63400000, !P1 ;  /* 0x6340000018117807 */ /* 0x000fe20004800000 */
[----:B------:R-:W-:-:S03]  /*0b10*/  IMAD.MOV.U32 R16, RZ, RZ, R6 ;  /* 0x000000ffff107224 */ /* 0x000fc600078e0006 */
[----:B------:R-:W-:-:S03]  /*0b20*/  LOP3.LUT R17, R17, 0x800fffff, R7, 0xf8, !PT ;  /* 0x800fffff11117812 */ /* 0x000fc600078ef807 */
[----:B------:R-:W-:-:S03]  /*0b30*/  DFMA R20, R18, -R10, 1 ;  /* 0x3ff000001214742b */ /* 0x000fc6000000080a */
[----:B------:R-:W-:-:S05]  /*0b40*/  @!P2 DFMA R16, R16, 2, -R22 ;  /* 0x400000001010a82b */ /* 0x000fca0000000816 */
[----:B------:R-:W-:-:S05]  /*0b50*/  DFMA R18, R18, R20, R18 ;  /* 0x000000141212722b */ /* 0x000fca0000000012 */
[----:B------:R-:W-:-:S03]  /*0b60*/  @!P2 LOP3.LUT R25, R17, 0x7ff00000, RZ, 0xc0, !PT ;  /* 0x7ff000001119a812 */ /* 0x000fc600078ec0ff */
[----:B------:R-:W-:Y:S01]  /*0b70*/  DMUL R20, R18, R16 ;  /* 0x0000001012147228 */ /* 0x000fe20000000000 */
[----:B------:R-:W-:-:S04]  /*0b80*/  IADD3 R22, PT, PT, R25, -0x1, RZ ;  /* 0xffffffff19167810 */ /* 0x000fc80007ffe0ff */
[----:B------:R-:W-:-:S03]  /*0b90*/  ISETP.GT.U32.AND P0, PT, R22, 0x7feffffe, PT ;  /* 0x7feffffe1600780c */ /* 0x000fc60003f04070 */
[----:B------:R-:W-:Y:S01]  /*0ba0*/  DFMA R22, R20, -R10, R16 ;  /* 0x8000000a1416722b */ /* 0x000fe20000000010 */
[----:B------:R-:W-:-:S07]  /*0bb0*/  ISETP.GT.U32.OR P0, PT, R27, 0x7feffffe, P0 ;  /* 0x7feffffe1b00780c */ /* 0x000fce0000704470 */
[----:B------:R-:W-:-:S06]  /*0bc0*/  DFMA R22, R18, R22, R20 ;  /* 0x000000161216722b */ /* 0x000fcc0000000014 */
[----:B------:R-:W-:Y:S05]  /*0bd0*/  @P0 BRA `(.L_x_6) ;  /* 0x00000000006c0947 */ /* 0x000fea0003800000 */
[----:B------:R-:W-:-:S04]  /*0be0*/  LOP3.LUT R18, R9, 0x7ff00000, RZ, 0xc0, !PT ;  /* 0x7ff0000009127812 */ /* 0x000fc800078ec0ff */
[CC--:B------:R-:W-:Y:S02]  /*0bf0*/  VIADDMNMX R6, R5.reuse, -R18.reuse, 0xb9600000, !PT ;  /* 0xb960000005067446 */ /* 0x0c0fe40007800912 */
[----:B------:R-:W-:Y:S02]  /*0c00*/  ISETP.GE.U32.AND P0, PT, R5, R18, PT ;  /* 0x000000120500720c */ /* 0x000fe40003f06070 */
[----:B------:R-:W-:Y:S01]  /*0c10*/  VIMNMX R5, PT, PT, R6, 0x46a00000, PT ;  /* 0x46a0000006057848 */ /* 0x000fe20003fe0100 */
[----:B------:R-:W-:Y:S01]  /*0c20*/  IMAD.MOV.U32 R6, RZ, RZ, RZ ;  /* 0x000000ffff067224 */ /* 0x000fe200078e00ff */
[----:B------:R-:W-:-:S05]  /*0c30*/  SEL R24, R24, 0x63400000, !P0 ;  /* 0x6340000018187807 */ /* 0x000fca0004000000 */
[----:B------:R-:W-:-:S04]  /*0c40*/  IMAD.IADD R5, R5, 0x1, -R24 ;  /* 0x0000000105057824 */ /* 0x000fc800078e0a18 */
[----:B------:R-:W-:-:S06]  /*0c50*/  VIADD R7, R5, 0x7fe00000 ;  /* 0x7fe0000005077836 */ /* 0x000fcc0000000000 */
[----:B------:R-:W-:-:S10]  /*0c60*/  DMUL R18, R22, R6 ;  /* 0x0000000616127228 */ /* 0x000fd40000000000 */
[----:B------:R-:W-:-:S13]  /*0c70*/  FSETP.GTU.AND P0, PT, |R19|, 1.469367938527859385e-39, PT ;  /* 0x001000001300780b */ /* 0x000fda0003f0c200 */
[----:B------:R-:W-:Y:S05]  /*0c80*/  @P0 BRA `(.L_x_7) ;  /* 0x0000000000940947 */ /* 0x000fea0003800000 */
[----:B------:R-:W-:Y:S01]  /*0c90*/  DFMA R10, R22, -R10, R16 ;  /* 0x8000000a160a722b */ /* 0x000fe20000000010 */
[----:B------:R-:W-:-:S09]  /*0ca0*/  IMAD.MOV.U32 R6, RZ, RZ, RZ ;  /* 0x000000ffff067224 */ /* 0x000fd200078e00ff */
[C---:B------:R-:W-:Y:S02]  /*0cb0*/  FSETP.NEU.AND P0, PT, R11.reuse, RZ, PT ;  /* 0x000000ff0b00720b */ /* 0x040fe40003f0d000 */
[----:B------:R-:W-:-:S04]  /*0cc0*/  LOP3.LUT R17, R11, 0x80000000, R9, 0x48, !PT ;  /* 0x800000000b117812 */ /* 0x000fc800078e4809 */
[----:B------:R-:W-:-:S07]  /*0cd0*/  LOP3.LUT R7, R17, R7, RZ, 0xfc, !PT ;  /* 0x0000000711077212 */ /* 0x000fce00078efcff */
[----:B------:R-:W-:Y:S05]  /*0ce0*/  @!P0 BRA `(.L_x_7) ;  /* 0x00000000007c8947 */ /* 0x000fea0003800000 */
[----:B------:R-:W-:Y:S01]  /*0cf0*/  IMAD.MOV R9, RZ, RZ, -R5 ;  /* 0x000000ffff097224 */ /* 0x000fe200078e0a05 */
[----:B------:R-:W-:Y:S01]  /*0d00*/  DMUL.RP R6, R22, R6 ;  /* 0x0000000616067228 */ /* 0x000fe20000008000 */
[----:B------:R-:W-:Y:S01]  /*0d10*/  IMAD.MOV.U32 R8, RZ, RZ, RZ ;  /* 0x000000ffff087224 */ /* 0x000fe200078e00ff */
[----:B------:R-:W-:-:S05]  /*0d20*/  IADD3 R5, PT, PT, -R5, -0x43300000, RZ ;  /* 0xbcd0000005057810 */ /* 0x000fca0007ffe1ff */
[----:B------:R-:W-:-:S03]  /*0d30*/  DFMA R8, R18, -R8, R22 ;  /* 0x800000081208722b */ /* 0x000fc60000000016 */
[----:B------:R-:W-:-:S07]  /*0d40*/  LOP3.LUT R17, R7, R17, RZ, 0x3c, !PT ;  /* 0x0000001107117212 */ /* 0x000fce00078e3cff */
[----:B------:R-:W-:-:S04]  /*0d50*/  FSETP.NEU.AND P0, PT, |R9|, R5, PT ;  /* 0x000000050900720b */ /* 0x000fc80003f0d200 */
[----:B------:R-:W-:Y:S02]  /*0d60*/  FSEL R18, R6, R18, !P0 ;  /* 0x0000001206127208 */ /* 0x000fe40004000000 */
[----:B------:R-:W-:Y:S01]  /*0d70*/  FSEL R19, R17, R19, !P0 ;  /* 0x0000001311137208 */ /* 0x000fe20004000000 */
[----:B------:R-:W-:Y:S06]  /*0d80*/  BRA `(.L_x_7) ;  /* 0x0000000000547947 */ /* 0x000fec0003800000 */
.L_x_6:
[----:B------:R-:W-:-:S14]  /*0d90*/  DSETP.NAN.AND P0, PT, R6, R6, PT ;  /* 0x000000060600722a */ /* 0x000fdc0003f08000 */
[----:B------:R-:W-:Y:S05]  /*0da0*/  @P0 BRA `(.L_x_8) ;  /* 0x0000000000440947 */ /* 0x000fea0003800000 */
[----:B------:R-:W-:-:S14]  /*0db0*/  DSETP.NAN.AND P0, PT, R8, R8, PT ;  /* 0x000000080800722a */ /* 0x000fdc0003f08000 */
[----:B------:R-:W-:Y:S05]  /*0dc0*/  @P0 BRA `(.L_x_9) ;  /* 0x0000000000300947 */ /* 0x000fea0003800000 */
[----:B------:R-:W-:Y:S01]  /*0dd0*/  ISETP.NE.AND P0, PT, R25, R26, PT ;  /* 0x0000001a1900720c */ /* 0x000fe20003f05270 */
[----:B------:R-:W-:Y:S01]  /*0de0*/  IMAD.MOV.U32 R19, RZ, RZ, -0x80000 ;  /* 0xfff80000ff137424 */ /* 0x000fe200078e00ff */
[----:B------:R-:W-:-:S11]  /*0df0*/  MOV R18, 0x0 ;  /* 0x0000000000127802 */ /* 0x000fd60000000f00 */
[----:B------:R-:W-:Y:S05]  /*0e00*/  @!P0 BRA `(.L_x_7) ;  /* 0x0000000000348947 */ /* 0x000fea0003800000 */
[----:B------:R-:W-:Y:S02]  /*0e10*/  ISETP.NE.AND P0, PT, R25, 0x7ff00000, PT ;  /* 0x7ff000001900780c */ /* 0x000fe40003f05270 */
[----:B------:R-:W-:Y:S02]  /*0e20*/  LOP3.LUT R19, R7, 0x80000000, R9, 0x48, !PT ;  /* 0x8000000007137812 */ /* 0x000fe400078e4809 */
[----:B------:R-:W-:-:S13]  /*0e30*/  ISETP.EQ.OR P0, PT, R26, RZ, !P0 ;  /* 0x000000ff1a00720c */ /* 0x000fda0004702670 */
[----:B------:R-:W-:Y:S01]  /*0e40*/  @P0 LOP3.LUT R5, R19, 0x7ff00000, RZ, 0xfc, !PT ;  /* 0x7ff0000013050812 */ /* 0x000fe200078efcff */
[----:B------:R-:W-:Y:S02]  /*0e50*/  @!P0 IMAD.MOV.U32 R18, RZ, RZ, RZ ;  /* 0x000000ffff128224 */ /* 0x000fe400078e00ff */
[----:B------:R-:W-:Y:S02]  /*0e60*/  @P0 IMAD.MOV.U32 R18, RZ, RZ, RZ ;  /* 0x000000ffff120224 */ /* 0x000fe400078e00ff */
[----:B------:R-:W-:Y:S01]  /*0e70*/  @P0 IMAD.MOV.U32 R19, RZ, RZ, R5 ;  /* 0x000000ffff130224 */ /* 0x000fe200078e0005 */
[----:B------:R-:W-:Y:S06]  /*0e80*/  BRA `(.L_x_7) ;  /* 0x0000000000147947 */ /* 0x000fec0003800000 */
.L_x_9:
[----:B------:R-:W-:Y:S01]  /*0e90*/  LOP3.LUT R19, R9, 0x80000, RZ, 0xfc, !PT ;  /* 0x0008000009137812 */ /* 0x000fe200078efcff */
[----:B------:R-:W-:Y:S01]  /*0ea0*/  IMAD.MOV.U32 R18, RZ, RZ, R8 ;  /* 0x000000ffff127224 */ /* 0x000fe200078e0008 */
[----:B------:R-:W-:Y:S06]  /*0eb0*/  BRA `(.L_x_7) ;  /* 0x0000000000087947 */ /* 0x000fec0003800000 */
.L_x_8:
[----:B------:R-:W-:Y:S01]  /*0ec0*/  LOP3.LUT R19, R7, 0x80000, RZ, 0xfc, !PT ;  /* 0x0008000007137812 */ /* 0x000fe200078efcff */
[----:B------:R-:W-:-:S07]  /*0ed0*/  IMAD.MOV.U32 R18, RZ, RZ, R6 ;  /* 0x000000ffff127224 */ /* 0x000fce00078e0006 */
.L_x_7:
[----:B------:R-:W-:Y:S05]  /*0ee0*/  BSYNC.RECONVERGENT B1 ;  /* 0x0000000000017941 */ /* 0x000fea0003800200 */
.L_x_5:
[----:B------:R-:W-:Y:S01]  /*0ef0*/  IMAD.MOV.U32 R6, RZ, RZ, R0 ;  /* 0x000000ffff067224 */ /* 0x000fe200078e0000 */
[----:B------:R-:W-:-:S04]  /*0f00*/  MOV R7, 0x0 ;  /* 0x0000000000077802 */ /* 0x000fc80000000f00 */
[----:B------:R-:W-:Y:S05]  /*0f10*/  RET.REL.NODEC R6 `(_Z7fractaliiiPh) ;  /* 0xfffffff006387950 */ /* 0x000fea0003c3ffff */
        .type           $_Z7fractaliiiPh$__internal_accurate_pow,@function
        .size           $_Z7fractaliiiPh$__internal_accurate_pow,(.L_x_12 - $_Z7fractaliiiPh$__internal_accurate_pow)
$_Z7fractaliiiPh$__internal_accurate_pow:
[----:B------:R-:W0:Y:S01]  /*0f20*/  MUFU.RCP64H R17, 1.9749994277954101562 ;  /* 0x3fff999900117908 */ /* 0x000e220000001800 */
[----:B------:R-:W-:Y:S01]  /*0f30*/  IMAD.MOV.U32 R8, RZ, RZ, -0x66666666 ;  /* 0x9999999aff087424 */ /* 0x000fe200078e00ff */
[----:B------:R-:W-:Y:S01]  /*0f40*/  UMOV UR4, 0x999999a0 ;  /* 0x999999a000047882 */ /* 0x000fe20000000000 */
[----:B------:R-:W-:Y:S01]  /*0f50*/  IMAD.MOV.U32 R9, RZ, RZ, 0x3fff9999 ;  /* 0x3fff9999ff097424 */ /* 0x000fe200078e00ff */
[----:B------:R-:W-:Y:S01]  /*0f60*/  UMOV UR5, 0x3f999999 ;  /* 0x3f99999900057882 */ /* 0x000fe20000000000 */
[----:B------:R-:W-:Y:S01]  /*0f70*/  IMAD.MOV.U32 R16, RZ, RZ, RZ ;  /* 0x000000ffff107224 */ /* 0x000fe200078e00ff */
[----:B------:R-:W-:Y:S01]  /*0f80*/  UMOV UR6, 0x7d2cafe2 ;  /* 0x7d2cafe200067882 */ /* 0x000fe20000000000 */
[----:B------:R-:W-:Y:S01]  /*0f90*/  IMAD.MOV.U32 R10, RZ, RZ, 0x41ad3b5a ;  /* 0x41ad3b5aff0a7424 */ /* 0x000fe200078e00ff */
[----:B------:R-:W-:Y:S01]  /*0fa0*/  UMOV UR7, 0x3eb0f5ff ;  /* 0x3eb0f5ff00077882 */ /* 0x000fe20000000000 */
[----:B------:R-:W-:Y:S01]  /*0fb0*/  IMAD.MOV.U32 R11, RZ, RZ, 0x3ed0f5d2 ;  /* 0x3ed0f5d2ff0b7424 */ /* 0x000fe200078e00ff */
[----:B------:R-:W-:-:S04]  /*0fc0*/  SHF.L.U32 R5, R7, 0x1, RZ ;  /* 0x0000000107057819 */ /* 0x000fc800000006ff */
[----:B------:R-:W-:Y:S01]  /*0fd0*/  ISETP.GT.U32.AND P0, PT, R5, -0x2000001, PT ;  /* 0xfdffffff0500780c */ /* 0x000fe20003f04070 */
[----:B0-----:R-:W-:-:S08]  /*0fe0*/  DFMA R8, R16, -R8, 1 ;  /* 0x3ff000001008742b */ /* 0x001fd00000000808 */
[----:B------:R-:W-:-:S08]  /*0ff0*/  DFMA R8, R8, R8, R8 ;  /* 0x000000080808722b */ /* 0x000fd00000000008 */
[----:B------:R-:W-:-:S08]  /*1000*/  DFMA R16, R16, R8, R16 ;  /* 0x000000081010722b */ /* 0x000fd00000000010 */
[----:B------:R-:W-:-:S08]  /*1010*/  DMUL R8, R16, -UR4 ;  /* 0x8000000410087c28 */ /* 0x000fd00008000000 */
[----:B------:R-:W-:-:S08]  /*1020*/  DFMA R8, R16, -UR4, R8 ;  /* 0x8000000410087c2b */ /* 0x000fd00008000008 */
[C---:B------:R-:W-:Y:S02]  /*1030*/  DMUL R14, R8.reuse, R8 ;  /* 0x00000008080e7228 */ /* 0x040fe40000000000 */
[----:B------:R-:W-:-:S06]  /*1040*/  DADD R12, -R8, -UR4 ;  /* 0x80000004080c7e29 */ /* 0x000fcc0008000100 */
[----:B------:R-:W-:Y:S01]  /*1050*/  DFMA R10, R14, UR6, R10 ;  /* 0x000000060e0a7c2b */ /* 0x000fe2000800000a */
[----:B------:R-:W-:Y:S01]  /*1060*/  UMOV UR6, 0x75488a3f ;  /* 0x75488a3f00067882 */ /* 0x000fe20000000000 */
[----:B------:R-:W-:Y:S01]  /*1070*/  UMOV UR7, 0x3ef3b20a ;  /* 0x3ef3b20a00077882 */ /* 0x000fe20000000000 */
[----:B------:R-:W-:Y:S02]  /*1080*/  DADD R20, R12, R12 ;  /* 0x000000000c147229 */ /* 0x000fe4000000000c */
[----:B------:R-:W-:-:S03]  /*1090*/  DMUL R12, R8, R8 ;  /* 0x00000008080c7228 */ /* 0x000fc60000000000 */
[----:B------:R-:W-:Y:S01]  /*10a0*/  DFMA R10, R14, R10, UR6 ;  /* 0x000000060e0a7e2b */ /* 0x000fe2000800000a */
[----:B------:R-:W-:Y:S01]  /*10b0*/  UMOV UR6, 0xe4faecd5 ;  /* 0xe4faecd500067882 */ /* 0x000fe20000000000 */
[----:B------:R-:W-:Y:S01]  /*10c0*/  UMOV UR7, 0x3f1745cd ;  /* 0x3f1745cd00077882 */ /* 0x000fe20000000000 */
[----:B------:R-:W-:Y:S01]  /*10d0*/  DFMA R20, -R8, -UR4, R20 ;  /* 0x8000000408147c2b */ /* 0x000fe20008000114 */
[----:B------:R-:W-:Y:S01]  /*10e0*/  UMOV UR4, 0xb9e7b0 ;  /* 0x00b9e7b000047882 */ /* 0x000fe20000000000 */
[----:B------:R-:W-:-:S03]  /*10f0*/  UMOV UR5, 0x3c46a4cb ;  /* 0x3c46a4cb00057882 */ /* 0x000fc60000000000 */
[----:B------:R-:W-:Y:S01]  /*1100*/  DFMA R10, R14, R10, UR6 ;  /* 0x000000060e0a7e2b */ /* 0x000fe2000800000a */
[----:B------:R-:W-:Y:S01]  /*1110*/  UMOV UR6, 0x258a578b ;  /* 0x258a578b00067882 */ /* 0x000fe20000000000 */
[----:B------:R-:W-:Y:S01]  /*1120*/  UMOV UR7, 0x3f3c71c7 ;  /* 0x3f3c71c700077882 */ /* 0x000fe20000000000 */
[----:B------:R-:W-:-:S05]  /*1130*/  DMUL R16, R16, R20 ;  /* 0x0000001410107228 */ /* 0x000fca0000000000 */
[----:B------:R-:W-:Y:S01]  /*1140*/  DFMA R10, R14, R10, UR6 ;  /* 0x000000060e0a7e2b */ /* 0x000fe2000800000a */
[----:B------:R-:W-:Y:S01]  /*1150*/  UMOV UR6, 0x9242b910 ;  /* 0x9242b91000067882 */ /* 0x000fe20000000000 */
[----:B------:R-:W-:-:S03]  /*1160*/  UMOV UR7, 0x3f624924 ;  /* 0x3f62492400077882 */ /* 0x000fc60000000000 */
[----:B------:R-:W-:Y:S02]  /*1170*/  VIADD R25, R17, 0x100000 ;  /* 0x0010000011197836 */ /* 0x000fe40000000000 */
[----:B------:R-:W-:Y:S01]  /*1180*/  IMAD.MOV.U32 R24, RZ, RZ, R16 ;  /* 0x000000ffff187224 */ /* 0x000fe200078e0010 */
[----:B------:R-:W-:Y:S01]  /*1190*/  DFMA R10, R14, R10, UR6 ;  /* 0x000000060e0a7e2b */ /* 0x000fe2000800000a */
[----:B------:R-:W-:Y:S01]  /*11a0*/  UMOV UR6, 0x99999dfb ;  /* 0x99999dfb00067882 */ /* 0x000fe20000000000 */
[----:B------:R-:W-:-:S06]  /*11b0*/  UMOV UR7, 0x3f899999 ;  /* 0x3f89999900077882 */ /* 0x000fcc0000000000 */
[----:B------:R-:W-:Y:S01]  /*11c0*/  DFMA R18, R14, R10, UR6 ;  /* 0x000000060e127e2b */ /* 0x000fe2000800000a */
[----:B------:R-:W-:Y:S01]  /*11d0*/  UMOV UR6, 0x55555555 ;  /* 0x5555555500067882 */ /* 0x000fe20000000000 */
[----:B------:R-:W-:-:S06]  /*11e0*/  UMOV UR7, 0x3fb55555 ;  /* 0x3fb5555500077882 */ /* 0x000fcc0000000000 */
[----:B------:R-:W-:-:S08]  /*11f0*/  DFMA R10, R14, R18, UR6 ;  /* 0x000000060e0a7e2b */ /* 0x000fd00008000012 */
[----:B------:R-:W-:Y:S01]  /*1200*/  DADD R22, -R10, UR6 ;  /* 0x000000060a167e29 */ /* 0x000fe20008000100 */
[----:B------:R-:W-:Y:S01]  /*1210*/  UMOV UR6, 0x3b39803f ;  /* 0x3b39803f00067882 */ /* 0x000fe20000000000 */
[----:B------:R-:W-:-:S06]  /*1220*/  UMOV UR7, 0x3c7abc9e ;  /* 0x3c7abc9e00077882 */ /* 0x000fcc0000000000 */
[----:B------:R-:W-:Y:S02]  /*1230*/  DFMA R18, R14, R18, R22 ;  /* 0x000000120e12722b */ /* 0x000fe40000000016 */
[C---:B------:R-:W-:Y:S02]  /*1240*/  DMUL R14, R8.reuse, R12 ;  /* 0x0000000c080e7228 */ /* 0x040fe40000000000 */
[----:B------:R-:W-:-:S04]  /*1250*/  DFMA R22, R8, R8, -R12 ;  /* 0x000000080816722b */ /* 0x000fc8000000080c */
[----:B------:R-:W-:Y:S01]  /*1260*/  DADD R18, R18, -UR4 ;  /* 0x8000000412127e29 */ /* 0x000fe20008000000 */
[----:B------:R-:W-:Y:S01]  /*1270*/  UMOV UR4, 0xfefa39ef ;  /* 0xfefa39ef00047882 */ /* 0x000fe20000000000 */
[C---:B------:R-:W-:Y:S01]  /*1280*/  DFMA R20, R8.reuse, R12, -R14 ;  /* 0x0000000c0814722b */ /* 0x040fe2000000080e */
[----:B------:R-:W-:Y:S01]  /*1290*/  UMOV UR5, 0x3fe62e42 ;  /* 0x3fe62e4200057882 */ /* 0x000fe20000000000 */
[----:B------:R-:W-:-:S04]  /*12a0*/  DFMA R22, R8, R24, R22 ;  /* 0x000000180816722b */ /* 0x000fc80000000016 */
[----:B------:R-:W-:Y:S02]  /*12b0*/  DADD R26, R10, R18 ;  /* 0x000000000a1a7229 */ /* 0x000fe40000000012 */
[----:B------:R-:W-:-:S06]  /*12c0*/  DFMA R20, R16, R12, R20 ;  /* 0x0000000c1014722b */ /* 0x000fcc0000000014 */
[----:B------:R-:W-:Y:S02]  /*12d0*/  DMUL R12, R26, R14 ;  /* 0x0000000e1a0c7228 */ /* 0x000fe40000000000 */
[----:B------:R-:W-:Y:S02]  /*12e0*/  DFMA R20, R8, R22, R20 ;  /* 0x000000160814722b */ /* 0x000fe40000000014 */
[----:B------:R-:W-:-:S04]  /*12f0*/  DADD R22, R10, -R26 ;  /* 0x000000000a167229 */ /* 0x000fc8000000081a */
[----:B------:R-:W-:-:S04]  /*1300*/  DFMA R10, R26, R14, -R12 ;  /* 0x0000000e1a0a722b */ /* 0x000fc8000000080c */
[----:B------:R-:W-:-:S04]  /*1310*/  DADD R22, R18, R22 ;  /* 0x0000000012167229 */ /* 0x000fc80000000016 */
[----:B------:R-:W-:-:S08]  /*1320*/  DFMA R10, R26, R20, R10 ;  /* 0x000000141a0a722b */ /* 0x000fd0000000000a */
[----:B------:R-:W-:-:S08]  /*1330*/  DFMA R22, R22, R14, R10 ;  /* 0x0000000e1616722b */ /* 0x000fd0000000000a */
[----:B------:R-:W-:-:S08]  /*1340*/  DADD R14, R12, R22 ;  /* 0x000000000c0e7229 */ /* 0x000fd00000000016 */
[--C-:B------:R-:W-:Y:S02]  /*1350*/  DADD R10, R8, R14.reuse ;  /* 0x00000000080a7229 */ /* 0x100fe4000000000e */
[----:B------:R-:W-:-:S06]  /*1360*/  DADD R12, R12, -R14 ;  /* 0x000000000c0c7229 */ /* 0x000fcc000000080e */
[----:B------:R-:W-:Y:S02]  /*1370*/  DADD R8, R8, -R10 ;  /* 0x0000000008087229 */ /* 0x000fe4000000080a */
[----:B------:R-:W-:-:S06]  /*1380*/  DADD R12, R22, R12 ;  /* 0x00000000160c7229 */ /* 0x000fcc000000000c */
[----:B------:R-:W-:-:S08]  /*1390*/  DADD R8, R14, R8 ;  /* 0x000000000e087229 */ /* 0x000fd00000000008 */
[----:B------:R-:W-:-:S08]  /*13a0*/  DADD R8, R12, R8 ;  /* 0x000000000c087229 */ /* 0x000fd00000000008 */
[----:B------:R-:W-:-:S08]  /*13b0*/  DADD R16, R16, R8 ;  /* 0x0000000010107229 */ /* 0x000fd00000000008 */
[----:B------:R-:W-:-:S08]  /*13c0*/  DADD R12, R10, R16 ;  /* 0x000000000a0c7229 */ /* 0x000fd00000000010 */
[--C-:B------:R-:W-:Y:S02]  /*13d0*/  DFMA R8, RZ, UR4, R12.reuse ;  /* 0x00000004ff087c2b */ /* 0x100fe4000800000c */
[----:B------:R-:W-:-:S06]  /*13e0*/  DADD R10, R10, -R12 ;  /* 0x000000000a0a7229 */ /* 0x000fcc000000080c */
[----:B------:R-:W-:Y:S02]  /*13f0*/  DFMA R14, RZ, -UR4, R8 ;  /* 0x80000004ff0e7c2b */ /* 0x000fe40008000008 */
[----:B------:R-:W-:-:S06]  /*1400*/  DADD R10, R16, R10 ;  /* 0x00000000100a7229 */ /* 0x000fcc000000000a */
[----:B------:R-:W-:-:S08]  /*1410*/  DADD R14, -R12, R14 ;  /* 0x000000000c0e7229 */ /* 0x000fd0000000010e */
[----:B------:R-:W-:Y:S01]  /*1420*/  DADD R10, R10, -R14 ;  /* 0x000000000a0a7229 */ /* 0x000fe2000000080e */
[----:B------:R-:W-:Y:S01]  /*1430*/  LOP3.LUT R15, R7, 0xff0fffff, RZ, 0xc0, !PT ;  /* 0xff0fffff070f7812 */ /* 0x000fe200078ec0ff */
[----:B------:R-:W-:-:S03]  /*1440*/  IMAD.MOV.U32 R14, RZ, RZ, R6 ;  /* 0x000000ffff0e7224 */ /* 0x000fc600078e0006 */
[----:B------:R-:W-:-:S03]  /*1450*/  SEL R15, R15, R7, P0 ;  /* 0x000000070f0f7207 */ /* 0x000fc60000000000 */
[----:B------:R-:W-:-:S08]  /*1460*/  DFMA R10, RZ, UR6, R10 ;  /* 0x00000006ff0a7c2b */ /* 0x000fd0000800000a */
[----:B------:R-:W-:-:S08]  /*1470*/  DADD R12, R8, R10 ;  /* 0x00000000080c7229 */ /* 0x000fd0000000000a */
[----:B------:R-:W-:Y:S02]  /*1480*/  DADD R8, R8, -R12 ;  /* 0x0000000008087229 */ /* 0x000fe4000000080c */
[----:B------:R-:W-:-:S06]  /*1490*/  DMUL R6, R12, R14 ;  /* 0x0000000e0c067228 */ /* 0x000fcc0000000000 */
[----:B------:R-:W-:Y:S02]  /*14a0*/  DADD R8, R10, R8 ;  /* 0x000000000a087229 */ /* 0x000fe40000000008 */
[----:B------:R-:W-:Y:S01]  /*14b0*/  DFMA R12, R12, R14, -R6 ;  /* 0x0000000e0c0c722b */ /* 0x000fe20000000806 */
[----:B------:R-:W-:Y:S02]  /*14c0*/  IMAD.MOV.U32 R10, RZ, RZ, 0x652b82fe ;  /* 0x652b82feff0a7424 */ /* 0x000fe400078e00ff */
[----:B------:R-:W-:-:S05]  /*14d0*/  IMAD.MOV.U32 R11, RZ, RZ, 0x3ff71547 ;  /* 0x3ff71547ff0b7424 */ /* 0x000fca00078e00ff */
[----:B------:R-:W-:-:S08]  /*14e0*/  DFMA R12, R8, R14, R12 ;  /* 0x0000000e080c722b */ /* 0x000fd0000000000c */
[----:B------:R-:W-:-:S08]  /*14f0*/  DADD R8, R6, R12 ;  /* 0x0000000006087229 */ /* 0x000fd0000000000c */
[----:B------:R-:W-:Y:S02]  /*1500*/  DFMA R10, R8, R10, 6.75539944105574400000e+15 ;  /* 0x43380000080a742b */ /* 0x000fe4000000000a */
[----:B------:R-:W-:Y:S01]  /*1510*/  FSETP.GEU.AND P0, PT, |R9|, 4.1917929649353027344, PT ;  /* 0x4086232b0900780b */ /* 0x000fe20003f0e200 */
[----:B------:R-:W-:-:S05]  /*1520*/  DADD R6, R6, -R8 ;  /* 0x0000000006067229 */ /* 0x000fca0000000808 */
[----:B------:R-:W-:-:S03]  /*1530*/  DADD R14, R10, -6.75539944105574400000e+15 ;  /* 0xc33800000a0e7429 */ /* 0x000fc60000000000 */
[----:B------:R-:W-:-:S05]  /*1540*/  DADD R12, R12, R6 ;  /* 0x000000000c0c7229 */ /* 0x000fca0000000006 */
[----:B------:R-:W-:Y:S01]  /*1550*/  DFMA R16, R14, -UR4, R8 ;  /* 0x800000040e107c2b */ /* 0x000fe20008000008 */
[----:B------:R-:W-:Y:S01]  /*1560*/  UMOV UR4, 0x3b39803f ;  /* 0x3b39803f00047882 */ /* 0x000fe20000000000 */
[----:B------:R-:W-:-:S06]  /*1570*/  UMOV UR5, 0x3c7abc9e ;  /* 0x3c7abc9e00057882 */ /* 0x000fcc0000000000 */
[----:B------:R-:W-:Y:S01]  /*1580*/  DFMA R14, R14, -UR4, R16 ;  /* 0x800000040e0e7c2b */ /* 0x000fe20008000010 */
[----:B------:R-:W-:Y:S01]  /*1590*/  UMOV UR4, 0x69ce2bdf ;  /* 0x69ce2bdf00047882 */ /* 0x000fe20000000000 */
[----:B------:R-:W-:Y:S01]  /*15a0*/  IMAD.MOV.U32 R16, RZ, RZ, -0x35dec16 ;  /* 0xfca213eaff107424 */ /* 0x000fe200078e00ff */
[----:B------:R-:W-:Y:S01]  /*15b0*/  UMOV UR5, 0x3e5ade15 ;  /* 0x3e5ade1500057882 */ /* 0x000fe20000000000 */
[----:B------:R-:W-:-:S06]  /*15c0*/  IMAD.MOV.U32 R17, RZ, RZ, 0x3e928af3 ;  /* 0x3e928af3ff117424 */ /* 0x000fcc00078e00ff */
[----:B------:R-:W-:Y:S01]  /*15d0*/  DFMA R16, R14, UR4, R16 ;  /* 0x000000040e107c2b */ /* 0x000fe20008000010 */
[----:B------:R-:W-:Y:S01]  /*15e0*/  UMOV UR4, 0x62401315 ;  /* 0x6240131500047882 */ /* 0x000fe20000000000 */
[----:B------:R-:W-:-:S06]  /*15f0*/  UMOV UR5, 0x3ec71dee ;  /* 0x3ec71dee00057882 */ /* 0x000fcc0000000000 */
[----:B------:R-:W-:Y:S01]  /*1600*/  DFMA R16, R14, R16, UR4 ;  /* 0x000000040e107e2b */ /* 0x000fe20008000010 */
        /* <DEDUP_REMOVED lines=20> */
[----:B------:R-:W-:-:S08]  /*1750*/  DFMA R16, R14, R16, UR4 ;  /* 0x000000040e107e2b */ /* 0x000fd00008000010 */
[----:B------:R-:W-:-:S08]  /*1760*/  DFMA R16, R14, R16, 1 ;  /* 0x3ff000000e10742b */ /* 0x000fd00000000010 */
[----:B------:R-:W-:-:S10]  /*1770*/  DFMA R14, R14, R16, 1 ;  /* 0x3ff000000e0e742b */ /* 0x000fd40000000010 */
[----:B------:R-:W-:Y:S01]  /*1780*/  IMAD R7, R10, 0x100000, R15 ;  /* 0x001000000a077824 */ /* 0x000fe200078e020f */
[----:B------:R-:W-:Y:S01]  /*1790*/  MOV R6, R14 ;  /* 0x0000000e00067202 */ /* 0x000fe20000000f00 */
[----:B------:R-:W-:Y:S06]  /*17a0*/  @!P0 BRA `(.L_x_10) ;  /* 0x0000000000308947 */ /* 0x000fec0003800000 */
[----:B------:R-:W-:Y:S01]  /*17b0*/  FSETP.GEU.AND P1, PT, |R9|, 4.2275390625, PT ;  /* 0x408748000900780b */ /* 0x000fe20003f2e200 */
[C---:B------:R-:W-:Y:S02]  /*17c0*/  DADD R6, R8.reuse, +INF ;  /* 0x7ff0000008067429 */ /* 0x040fe40000000000 */
[----:B------:R-:W-:-:S08]  /*17d0*/  DSETP.GEU.AND P0, PT, R8, RZ, PT ;  /* 0x000000ff0800722a */ /* 0x000fd00003f0e000 */
[----:B------:R-:W-:Y:S02]  /*17e0*/  FSEL R6, R6, RZ, P0 ;  /* 0x000000ff06067208 */ /* 0x000fe40000000000 */
[----:B------:R-:W-:Y:S02]  /*17f0*/  @!P1 LEA.HI R5, R10, R10, RZ, 0x1 ;  /* 0x0000000a0a059211 */ /* 0x000fe400078f08ff */
[----:B------:R-:W-:Y:S02]  /*1800*/  FSEL R7, R7, RZ, P0 ;  /* 0x000000ff07077208 */ /* 0x000fe40000000000 */
[----:B------:R-:W-:-:S05]  /*1810*/  @!P1 SHF.R.S32.HI R5, RZ, 0x1, R5 ;  /* 0x00000001ff059819 */ /* 0x000fca0000011405 */
[----:B------:R-:W-:Y:S02]  /*1820*/  @!P1 IMAD.IADD R8, R10, 0x1, -R5 ;  /* 0x000000010a089824 */ /* 0x000fe400078e0a05 */
[----:B------:R-:W-:-:S03]  /*1830*/  @!P1 IMAD R15, R5, 0x100000, R15 ;  /* 0x00100000050f9824 */ /* 0x000fc600078e020f */
[----:B------:R-:W-:Y:S01]  /*1840*/  @!P1 LEA R9, R8, 0x3ff00000, 0x14 ;  /* 0x3ff0000008099811 */ /* 0x000fe200078ea0ff */
[----:B------:R-:W-:-:S06]  /*1850*/  @!P1 IMAD.MOV.U32 R8, RZ, RZ, RZ ;  /* 0x000000ffff089224 */ /* 0x000fcc00078e00ff */
[----:B------:R-:W-:-:S11]  /*1860*/  @!P1 DMUL R6, R14, R8 ;  /* 0x000000080e069228 */ /* 0x000fd60000000000 */
.L_x_10:
[----:B------:R-:W-:Y:S02]  /*1870*/  DFMA R12, R12, R6, R6 ;  /* 0x000000060c0c722b */ /* 0x000fe40000000006 */
[----:B------:R-:W-:-:S08]  /*1880*/  DSETP.NEU.AND P0, PT, |R6|, +INF , PT ;  /* 0x7ff000000600742a */ /* 0x000fd00003f0d200 */
[----:B------:R-:W-:Y:S01]  /*1890*/  FSEL R5, R6, R12, !P0 ;  /* 0x0000000c06057208 */ /* 0x000fe20004000000 */
[----:B------:R-:W-:Y:S01]  /*18a0*/  IMAD.MOV.U32 R6, RZ, RZ, R0 ;  /* 0x000000ffff067224 */ /* 0x000fe200078e0000 */
[----:B------:R-:W-:Y:S01]  /*18b0*/  FSEL R12, R7, R13, !P0 ;  /* 0x0000000d070c7208 */ /* 0x000fe20004000000 */
[----:B------:R-:W-:-:S04]  /*18c0*/  IMAD.MOV.U32 R7, RZ, RZ, 0x0 ;  /* 0x00000000ff077424 */ /* 0x000fc800078e00ff */
[----:B------:R-:W-:Y:S05]  /*18d0*/  RET.REL.NODEC R6 `(_Z7fractaliiiPh) ;  /* 0xffffffe406c87950 */ /* 0x000fea0003c3ffff */
.L_x_11:
[----:B------:R-:W-:-:S00]  /*18e0*/  BRA `(.L_x_11) ;  /* 0xfffffffc00fc7947 */ /* 0x000fc0000383ffff */
[----:B------:R-:W-:-:S00]  /*18f0*/  NOP ;  /* 0x0000000000007918 */ /* 0x000fc00000000000 */
        /* <DEDUP_REMOVED lines=8> */
.L_x_12:


//--------------------- .nv.shared.reserved.0     --------------------------
	.section	.nv.shared.reserved.0,"aw",@nobits
	.weak		__nv_reservedSMEM_offset_0_alias
	.size		__nv_reservedSMEM_offset_0_alias, 0, 64
	.other		__nv_reservedSMEM_offset_0_alias,@"STO_CUDA_RESERVED_SHARED STV_DEFAULT"
__nv_reservedSMEM_offset_0_alias:
	.zero		0
	.zero		64


//--------------------- .nv.constant0._Z7fractaliiiPh --------------------------
	.section	.nv.constant0._Z7fractaliiiPh,"a",@progbits
	.sectionflags	@""
	.align	4
.nv.constant0._Z7fractaliiiPh:
	.zero		920


//--------------------- SYMBOLS --------------------------

	.type		.nv.reservedSmem.offset0,@object
	.size		.nv.reservedSmem.offset0,0x4
